//
// Generated by NVIDIA NVVM Compiler
//
// Compiler Build ID: CL-36424714
// Cuda compilation tools, release 13.0, V13.0.88
// Based on NVVM 20.0.0
//

.version 9.0
.target sm_100
.address_size 64

	// .globl	_Z20init_A_matrix_kernelPfii
// _ZZ34matrix_multiplication_tiled_kernelPfS_S_iiiE8shared_A has been demoted
// _ZZ34matrix_multiplication_tiled_kernelPfS_S_iiiE8shared_B has been demoted

.visible .entry _Z20init_A_matrix_kernelPfii(
	.param .u64 .ptr .align 1 _Z20init_A_matrix_kernelPfii_param_0,
	.param .u32 _Z20init_A_matrix_kernelPfii_param_1,
	.param .u32 _Z20init_A_matrix_kernelPfii_param_2
)
{
	.reg .pred 	%p<4>;
	.reg .b32 	%r<13>;
	.reg .b64 	%rd<5>;

	ld.param.u64 	%rd1, [_Z20init_A_matrix_kernelPfii_param_0];
	ld.param.u32 	%r4, [_Z20init_A_matrix_kernelPfii_param_1];
	ld.param.u32 	%r3, [_Z20init_A_matrix_kernelPfii_param_2];
	mov.u32 	%r5, %ntid.x;
	mov.u32 	%r6, %ctaid.x;
	mov.u32 	%r7, %tid.x;
	mad.lo.s32 	%r1, %r5, %r6, %r7;
	mov.u32 	%r8, %ntid.y;
	mov.u32 	%r9, %ctaid.y;
	mov.u32 	%r10, %tid.y;
	mad.lo.s32 	%r2, %r8, %r9, %r10;
	setp.ge.s32 	%p1, %r2, %r4;
	setp.ge.s32 	%p2, %r1, %r3;
	or.pred  	%p3, %p1, %p2;
	@%p3 bra 	$L__BB0_2;
	cvta.to.global.u64 	%rd2, %rd1;
	mad.lo.s32 	%r11, %r3, %r2, %r1;
	mul.wide.s32 	%rd3, %r11, 4;
	add.s64 	%rd4, %rd2, %rd3;
	mov.b32 	%r12, 1065353216;
	st.global.u32 	[%rd4], %r12;
$L__BB0_2:
	ret;

}
	// .globl	_Z20init_B_matrix_kernelPfii
.visible .entry _Z20init_B_matrix_kernelPfii(
	.param .u64 .ptr .align 1 _Z20init_B_matrix_kernelPfii_param_0,
	.param .u32 _Z20init_B_matrix_kernelPfii_param_1,
	.param .u32 _Z20init_B_matrix_kernelPfii_param_2
)
{
	.reg .pred 	%p<4>;
	.reg .b32 	%r<13>;
	.reg .b64 	%rd<5>;

	ld.param.u64 	%rd1, [_Z20init_B_matrix_kernelPfii_param_0];
	ld.param.u32 	%r4, [_Z20init_B_matrix_kernelPfii_param_1];
	ld.param.u32 	%r3, [_Z20init_B_matrix_kernelPfii_param_2];
	mov.u32 	%r5, %ntid.x;
	mov.u32 	%r6, %ctaid.x;
	mov.u32 	%r7, %tid.x;
	mad.lo.s32 	%r1, %r5, %r6, %r7;
	mov.u32 	%r8, %ntid.y;
	mov.u32 	%r9, %ctaid.y;
	mov.u32 	%r10, %tid.y;
	mad.lo.s32 	%r2, %r8, %r9, %r10;
	setp.ge.s32 	%p1, %r2, %r4;
	setp.ge.s32 	%p2, %r1, %r3;
	or.pred  	%p3, %p1, %p2;
	@%p3 bra 	$L__BB1_2;
	cvta.to.global.u64 	%rd2, %rd1;
	mad.lo.s32 	%r11, %r3, %r2, %r1;
	mul.wide.s32 	%rd3, %r11, 4;
	add.s64 	%rd4, %rd2, %rd3;
	mov.b32 	%r12, 1065353216;
	st.global.u32 	[%rd4], %r12;
$L__BB1_2:
	ret;

}
	// .globl	_Z28matrix_multiplication_kernelPfS_S_iii
.visible .entry _Z28matrix_multiplication_kernelPfS_S_iii(
	.param .u64 .ptr .align 1 _Z28matrix_multiplication_kernelPfS_S_iii_param_0,
	.param .u64 .ptr .align 1 _Z28matrix_multiplication_kernelPfS_S_iii_param_1,
	.param .u64 .ptr .align 1 _Z28matrix_multiplication_kernelPfS_S_iii_param_2,
	.param .u32 _Z28matrix_multiplication_kernelPfS_S_iii_param_3,
	.param .u32 _Z28matrix_multiplication_kernelPfS_S_iii_param_4,
	.param .u32 _Z28matrix_multiplication_kernelPfS_S_iii_param_5
)
{
	.reg .pred 	%p<13>;
	.reg .b32 	%r<41>;
	.reg .b32 	%f<68>;
	.reg .b64 	%rd<53>;

	ld.param.u64 	%rd7, [_Z28matrix_multiplication_kernelPfS_S_iii_param_0];
	ld.param.u64 	%rd8, [_Z28matrix_multiplication_kernelPfS_S_iii_param_1];
	ld.param.u64 	%rd6, [_Z28matrix_multiplication_kernelPfS_S_iii_param_2];
	ld.param.u32 	%r20, [_Z28matrix_multiplication_kernelPfS_S_iii_param_3];
	ld.param.u32 	%r18, [_Z28matrix_multiplication_kernelPfS_S_iii_param_4];
	ld.param.u32 	%r19, [_Z28matrix_multiplication_kernelPfS_S_iii_param_5];
	cvta.to.global.u64 	%rd1, %rd8;
	cvta.to.global.u64 	%rd2, %rd7;
	mov.u32 	%r21, %ntid.x;
	mov.u32 	%r22, %ctaid.x;
	mov.u32 	%r23, %tid.x;
	mad.lo.s32 	%r1, %r21, %r22, %r23;
	mov.u32 	%r24, %ntid.y;
	mov.u32 	%r25, %ctaid.y;
	mov.u32 	%r26, %tid.y;
	mad.lo.s32 	%r2, %r24, %r25, %r26;
	setp.ge.s32 	%p1, %r2, %r20;
	setp.ge.s32 	%p2, %r1, %r19;
	or.pred  	%p3, %p1, %p2;
	@%p3 bra 	$L__BB2_14;
	setp.lt.s32 	%p4, %r18, 1;
	mov.f32 	%f67, 0f00000000;
	@%p4 bra 	$L__BB2_13;
	mul.lo.s32 	%r3, %r18, %r2;
	and.b32  	%r4, %r18, 7;
	setp.lt.u32 	%p5, %r18, 8;
	mov.f32 	%f67, 0f00000000;
	mov.b32 	%r39, 0;
	@%p5 bra 	$L__BB2_5;
	and.b32  	%r39, %r18, 2147483640;
	neg.s32 	%r37, %r39;
	shl.b32 	%r7, %r19, 3;
	mul.wide.u32 	%rd9, %r3, 4;
	add.s64 	%rd10, %rd9, %rd2;
	add.s64 	%rd52, %rd10, 16;
	mov.f32 	%f67, 0f00000000;
	mul.wide.s32 	%rd13, %r19, 4;
	mov.u32 	%r36, %r1;
$L__BB2_4:
	.pragma "nounroll";
	ld.global.f32 	%f17, [%rd52+-16];
	mul.wide.s32 	%rd11, %r36, 4;
	add.s64 	%rd12, %rd1, %rd11;
	ld.global.f32 	%f18, [%rd12];
	fma.rn.f32 	%f19, %f17, %f18, %f67;
	ld.global.f32 	%f20, [%rd52+-12];
	add.s64 	%rd14, %rd12, %rd13;
	ld.global.f32 	%f21, [%rd14];
	fma.rn.f32 	%f22, %f20, %f21, %f19;
	ld.global.f32 	%f23, [%rd52+-8];
	add.s64 	%rd15, %rd14, %rd13;
	ld.global.f32 	%f24, [%rd15];
	fma.rn.f32 	%f25, %f23, %f24, %f22;
	ld.global.f32 	%f26, [%rd52+-4];
	add.s64 	%rd16, %rd15, %rd13;
	ld.global.f32 	%f27, [%rd16];
	fma.rn.f32 	%f28, %f26, %f27, %f25;
	ld.global.f32 	%f29, [%rd52];
	add.s64 	%rd17, %rd16, %rd13;
	ld.global.f32 	%f30, [%rd17];
	fma.rn.f32 	%f31, %f29, %f30, %f28;
	ld.global.f32 	%f32, [%rd52+4];
	add.s64 	%rd18, %rd17, %rd13;
	ld.global.f32 	%f33, [%rd18];
	fma.rn.f32 	%f34, %f32, %f33, %f31;
	ld.global.f32 	%f35, [%rd52+8];
	add.s64 	%rd19, %rd18, %rd13;
	ld.global.f32 	%f36, [%rd19];
	fma.rn.f32 	%f37, %f35, %f36, %f34;
	ld.global.f32 	%f38, [%rd52+12];
	add.s64 	%rd20, %rd19, %rd13;
	ld.global.f32 	%f39, [%rd20];
	fma.rn.f32 	%f67, %f38, %f39, %f37;
	add.s32 	%r37, %r37, 8;
	add.s32 	%r36, %r36, %r7;
	add.s64 	%rd52, %rd52, 32;
	setp.ne.s32 	%p6, %r37, 0;
	@%p6 bra 	$L__BB2_4;
$L__BB2_5:
	setp.eq.s32 	%p7, %r4, 0;
	@%p7 bra 	$L__BB2_13;
	and.b32  	%r13, %r18, 3;
	setp.lt.u32 	%p8, %r4, 4;
	@%p8 bra 	$L__BB2_8;
	add.s32 	%r28, %r39, %r3;
	mul.wide.u32 	%rd21, %r28, 4;
	add.s64 	%rd22, %rd2, %rd21;
	ld.global.f32 	%f41, [%rd22];
	mad.lo.s32 	%r29, %r39, %r19, %r1;
	mul.wide.s32 	%rd23, %r29, 4;
	add.s64 	%rd24, %rd1, %rd23;
	ld.global.f32 	%f42, [%rd24];
	fma.rn.f32 	%f43, %f41, %f42, %f67;
	cvt.u64.u32 	%rd25, %r3;
	cvt.u64.u32 	%rd26, %r39;
	add.s64 	%rd27, %rd26, %rd25;
	shl.b64 	%rd28, %rd27, 2;
	add.s64 	%rd29, %rd2, %rd28;
	ld.global.f32 	%f44, [%rd29+4];
	mul.wide.s32 	%rd30, %r19, 4;
	add.s64 	%rd31, %rd24, %rd30;
	ld.global.f32 	%f45, [%rd31];
	fma.rn.f32 	%f46, %f44, %f45, %f43;
	ld.global.f32 	%f47, [%rd29+8];
	add.s64 	%rd32, %rd31, %rd30;
	ld.global.f32 	%f48, [%rd32];
	fma.rn.f32 	%f49, %f47, %f48, %f46;
	ld.global.f32 	%f50, [%rd29+12];
	add.s64 	%rd33, %rd32, %rd30;
	ld.global.f32 	%f51, [%rd33];
	fma.rn.f32 	%f67, %f50, %f51, %f49;
	add.s32 	%r39, %r39, 4;
$L__BB2_8:
	setp.eq.s32 	%p9, %r13, 0;
	@%p9 bra 	$L__BB2_13;
	setp.eq.s32 	%p10, %r13, 1;
	@%p10 bra 	$L__BB2_11;
	add.s32 	%r30, %r39, %r3;
	mul.wide.u32 	%rd34, %r30, 4;
	add.s64 	%rd35, %rd2, %rd34;
	ld.global.f32 	%f53, [%rd35];
	mad.lo.s32 	%r31, %r39, %r19, %r1;
	mul.wide.s32 	%rd36, %r31, 4;
	add.s64 	%rd37, %rd1, %rd36;
	ld.global.f32 	%f54, [%rd37];
	fma.rn.f32 	%f55, %f53, %f54, %f67;
	cvt.u64.u32 	%rd38, %r3;
	cvt.u64.u32 	%rd39, %r39;
	add.s64 	%rd40, %rd39, %rd38;
	shl.b64 	%rd41, %rd40, 2;
	add.s64 	%rd42, %rd2, %rd41;
	ld.global.f32 	%f56, [%rd42+4];
	mul.wide.s32 	%rd43, %r19, 4;
	add.s64 	%rd44, %rd37, %rd43;
	ld.global.f32 	%f57, [%rd44];
	fma.rn.f32 	%f67, %f56, %f57, %f55;
	add.s32 	%r39, %r39, 2;
$L__BB2_11:
	and.b32  	%r32, %r18, 1;
	setp.eq.b32 	%p11, %r32, 1;
	not.pred 	%p12, %p11;
	@%p12 bra 	$L__BB2_13;
	add.s32 	%r33, %r39, %r3;
	mul.wide.u32 	%rd45, %r33, 4;
	add.s64 	%rd46, %rd2, %rd45;
	ld.global.f32 	%f58, [%rd46];
	mad.lo.s32 	%r34, %r39, %r19, %r1;
	mul.wide.s32 	%rd47, %r34, 4;
	add.s64 	%rd48, %rd1, %rd47;
	ld.global.f32 	%f59, [%rd48];
	fma.rn.f32 	%f67, %f58, %f59, %f67;
$L__BB2_13:
	mad.lo.s32 	%r35, %r19, %r2, %r1;
	cvta.to.global.u64 	%rd49, %rd6;
	mul.wide.s32 	%rd50, %r35, 4;
	add.s64 	%rd51, %rd49, %rd50;
	st.global.f32 	[%rd51], %f67;
$L__BB2_14:
	ret;

}
	// .globl	_Z34matrix_multiplication_tiled_kernelPfS_S_iii
.visible .entry _Z34matrix_multiplication_tiled_kernelPfS_S_iii(
	.param .u64 .ptr .align 1 _Z34matrix_multiplication_tiled_kernelPfS_S_iii_param_0,
	.param .u64 .ptr .align 1 _Z34matrix_multiplication_tiled_kernelPfS_S_iii_param_1,
	.param .u64 .ptr .align 1 _Z34matrix_multiplication_tiled_kernelPfS_S_iii_param_2,
	.param .u32 _Z34matrix_multiplication_tiled_kernelPfS_S_iii_param_3,
	.param .u32 _Z34matrix_multiplication_tiled_kernelPfS_S_iii_param_4,
	.param .u32 _Z34matrix_multiplication_tiled_kernelPfS_S_iii_param_5
)
{
	.reg .pred 	%p<12>;
	.reg .b32 	%r<45>;
	.reg .b32 	%f<111>;
	.reg .b64 	%rd<13>;
	// demoted variable
	.shared .align 4 .b8 _ZZ34matrix_multiplication_tiled_kernelPfS_S_iiiE8shared_A[4096];
	// demoted variable
	.shared .align 4 .b8 _ZZ34matrix_multiplication_tiled_kernelPfS_S_iiiE8shared_B[4096];
	ld.param.u64 	%rd3, [_Z34matrix_multiplication_tiled_kernelPfS_S_iii_param_0];
	ld.param.u64 	%rd4, [_Z34matrix_multiplication_tiled_kernelPfS_S_iii_param_1];
	ld.param.u64 	%rd5, [_Z34matrix_multiplication_tiled_kernelPfS_S_iii_param_2];
	ld.param.u32 	%r23, [_Z34matrix_multiplication_tiled_kernelPfS_S_iii_param_3];
	ld.param.u32 	%r24, [_Z34matrix_multiplication_tiled_kernelPfS_S_iii_param_4];
	ld.param.u32 	%r25, [_Z34matrix_multiplication_tiled_kernelPfS_S_iii_param_5];
	mov.u32 	%r26, %ntid.x;
	mov.u32 	%r27, %ctaid.x;
	mov.u32 	%r40, %tid.x;
	mad.lo.s32 	%r2, %r26, %r27, %r40;
	mov.u32 	%r28, %ntid.y;
	mov.u32 	%r29, %ctaid.y;
	mov.u32 	%r42, %tid.y;
	mad.lo.s32 	%r4, %r28, %r29, %r42;
	setp.lt.s32 	%p1, %r24, -30;
	mov.f32 	%f110, 0f00000000;
	@%p1 bra 	$L__BB3_7;
	add.s32 	%r30, %r24, -1;
	shr.s32 	%r31, %r30, 31;
	shr.u32 	%r32, %r31, 27;
	add.s32 	%r33, %r30, %r32;
	shr.s32 	%r34, %r33, 5;
	neg.s32 	%r44, %r34;
	shl.b32 	%r35, %r42, 7;
	mov.u32 	%r36, _ZZ34matrix_multiplication_tiled_kernelPfS_S_iiiE8shared_A;
	add.s32 	%r5, %r36, %r35;
	shl.b32 	%r37, %r40, 2;
	add.s32 	%r6, %r5, %r37;
	mov.u32 	%r38, _ZZ34matrix_multiplication_tiled_kernelPfS_S_iiiE8shared_B;
	add.s32 	%r8, %r38, %r37;
	add.s32 	%r7, %r8, %r35;
	mad.lo.s32 	%r43, %r42, %r25, %r2;
	shl.b32 	%r11, %r25, 5;
	mad.lo.s32 	%r41, %r24, %r4, %r40;
	cvta.to.global.u64 	%rd1, %rd3;
	cvta.to.global.u64 	%rd2, %rd4;
	mov.f32 	%f110, 0f00000000;
$L__BB3_2:
	setp.ge.s32 	%p2, %r4, %r23;
	setp.ge.u32 	%p3, %r40, %r24;
	mov.f32 	%f108, 0f00000000;
	or.pred  	%p4, %p2, %p3;
	@%p4 bra 	$L__BB3_4;
	mul.wide.u32 	%rd6, %r41, 4;
	add.s64 	%rd7, %rd1, %rd6;
	ld.global.f32 	%f108, [%rd7];
$L__BB3_4:
	setp.ge.s32 	%p5, %r2, %r25;
	st.shared.f32 	[%r6], %f108;
	setp.ge.u32 	%p6, %r42, %r24;
	mov.f32 	%f109, 0f00000000;
	or.pred  	%p7, %p5, %p6;
	@%p7 bra 	$L__BB3_6;
	mul.wide.u32 	%rd8, %r43, 4;
	add.s64 	%rd9, %rd2, %rd8;
	ld.global.f32 	%f109, [%rd9];
$L__BB3_6:
	st.shared.f32 	[%r7], %f109;
	bar.sync 	0;
	ld.shared.f32 	%f12, [%r5];
	ld.shared.f32 	%f13, [%r8];
	fma.rn.f32 	%f14, %f12, %f13, %f110;
	ld.shared.f32 	%f15, [%r5+4];
	ld.shared.f32 	%f16, [%r8+128];
	fma.rn.f32 	%f17, %f15, %f16, %f14;
	ld.shared.f32 	%f18, [%r5+8];
	ld.shared.f32 	%f19, [%r8+256];
	fma.rn.f32 	%f20, %f18, %f19, %f17;
	ld.shared.f32 	%f21, [%r5+12];
	ld.shared.f32 	%f22, [%r8+384];
	fma.rn.f32 	%f23, %f21, %f22, %f20;
	ld.shared.f32 	%f24, [%r5+16];
	ld.shared.f32 	%f25, [%r8+512];
	fma.rn.f32 	%f26, %f24, %f25, %f23;
	ld.shared.f32 	%f27, [%r5+20];
	ld.shared.f32 	%f28, [%r8+640];
	fma.rn.f32 	%f29, %f27, %f28, %f26;
	ld.shared.f32 	%f30, [%r5+24];
	ld.shared.f32 	%f31, [%r8+768];
	fma.rn.f32 	%f32, %f30, %f31, %f29;
	ld.shared.f32 	%f33, [%r5+28];
	ld.shared.f32 	%f34, [%r8+896];
	fma.rn.f32 	%f35, %f33, %f34, %f32;
	ld.shared.f32 	%f36, [%r5+32];
	ld.shared.f32 	%f37, [%r8+1024];
	fma.rn.f32 	%f38, %f36, %f37, %f35;
	ld.shared.f32 	%f39, [%r5+36];
	ld.shared.f32 	%f40, [%r8+1152];
	fma.rn.f32 	%f41, %f39, %f40, %f38;
	ld.shared.f32 	%f42, [%r5+40];
	ld.shared.f32 	%f43, [%r8+1280];
	fma.rn.f32 	%f44, %f42, %f43, %f41;
	ld.shared.f32 	%f45, [%r5+44];
	ld.shared.f32 	%f46, [%r8+1408];
	fma.rn.f32 	%f47, %f45, %f46, %f44;
	ld.shared.f32 	%f48, [%r5+48];
	ld.shared.f32 	%f49, [%r8+1536];
	fma.rn.f32 	%f50, %f48, %f49, %f47;
	ld.shared.f32 	%f51, [%r5+52];
	ld.shared.f32 	%f52, [%r8+1664];
	fma.rn.f32 	%f53, %f51, %f52, %f50;
	ld.shared.f32 	%f54, [%r5+56];
	ld.shared.f32 	%f55, [%r8+1792];
	fma.rn.f32 	%f56, %f54, %f55, %f53;
	ld.shared.f32 	%f57, [%r5+60];
	ld.shared.f32 	%f58, [%r8+1920];
	fma.rn.f32 	%f59, %f57, %f58, %f56;
	ld.shared.f32 	%f60, [%r5+64];
	ld.shared.f32 	%f61, [%r8+2048];
	fma.rn.f32 	%f62, %f60, %f61, %f59;
	ld.shared.f32 	%f63, [%r5+68];
	ld.shared.f32 	%f64, [%r8+2176];
	fma.rn.f32 	%f65, %f63, %f64, %f62;
	ld.shared.f32 	%f66, [%r5+72];
	ld.shared.f32 	%f67, [%r8+2304];
	fma.rn.f32 	%f68, %f66, %f67, %f65;
	ld.shared.f32 	%f69, [%r5+76];
	ld.shared.f32 	%f70, [%r8+2432];
	fma.rn.f32 	%f71, %f69, %f70, %f68;
	ld.shared.f32 	%f72, [%r5+80];
	ld.shared.f32 	%f73, [%r8+2560];
	fma.rn.f32 	%f74, %f72, %f73, %f71;
	ld.shared.f32 	%f75, [%r5+84];
	ld.shared.f32 	%f76, [%r8+2688];
	fma.rn.f32 	%f77, %f75, %f76, %f74;
	ld.shared.f32 	%f78, [%r5+88];
	ld.shared.f32 	%f79, [%r8+2816];
	fma.rn.f32 	%f80, %f78, %f79, %f77;
	ld.shared.f32 	%f81, [%r5+92];
	ld.shared.f32 	%f82, [%r8+2944];
	fma.rn.f32 	%f83, %f81, %f82, %f80;
	ld.shared.f32 	%f84, [%r5+96];
	ld.shared.f32 	%f85, [%r8+3072];
	fma.rn.f32 	%f86, %f84, %f85, %f83;
	ld.shared.f32 	%f87, [%r5+100];
	ld.shared.f32 	%f88, [%r8+3200];
	fma.rn.f32 	%f89, %f87, %f88, %f86;
	ld.shared.f32 	%f90, [%r5+104];
	ld.shared.f32 	%f91, [%r8+3328];
	fma.rn.f32 	%f92, %f90, %f91, %f89;
	ld.shared.f32 	%f93, [%r5+108];
	ld.shared.f32 	%f94, [%r8+3456];
	fma.rn.f32 	%f95, %f93, %f94, %f92;
	ld.shared.f32 	%f96, [%r5+112];
	ld.shared.f32 	%f97, [%r8+3584];
	fma.rn.f32 	%f98, %f96, %f97, %f95;
	ld.shared.f32 	%f99, [%r5+116];
	ld.shared.f32 	%f100, [%r8+3712];
	fma.rn.f32 	%f101, %f99, %f100, %f98;
	ld.shared.f32 	%f102, [%r5+120];
	ld.shared.f32 	%f103, [%r8+3840];
	fma.rn.f32 	%f104, %f102, %f103, %f101;
	ld.shared.f32 	%f105, [%r5+124];
	ld.shared.f32 	%f106, [%r8+3968];
	fma.rn.f32 	%f110, %f105, %f106, %f104;
	bar.sync 	0;
	add.s32 	%r44, %r44, 1;
	add.s32 	%r43, %r43, %r11;
	add.s32 	%r42, %r42, 32;
	add.s32 	%r41, %r41, 32;
	add.s32 	%r40, %r40, 32;
	setp.ne.s32 	%p8, %r44, 1;
	@%p8 bra 	$L__BB3_2;
$L__BB3_7:
	setp.ge.s32 	%p9, %r4, %r23;
	setp.ge.s32 	%p10, %r2, %r25;
	or.pred  	%p11, %p9, %p10;
	@%p11 bra 	$L__BB3_9;
	mad.lo.s32 	%r39, %r25, %r4, %r2;
	cvta.to.global.u64 	%rd10, %rd5;
	mul.wide.s32 	%rd11, %r39, 4;
	add.s64 	%rd12, %rd10, %rd11;
	st.global.f32 	[%rd12], %f110;
$L__BB3_9:
	ret;

}


// ===== COMPILED SASS (sm_100) =====

	.target	sm_100

	.elftype	@"ET_EXEC"


//--------------------- .note.nv.tkinfo           --------------------------
	.section	.note.nv.tkinfo,"",@"SHT_NOTE"
	.sectionflags	@"SHF_NOTE_NV_TKINFO"
	.tkinfo
        /*0018*/ 	.word	0x00000002
        /*0030*/ 	.string	""
        /*0030*/ 	.string	"ptxas"
        /*0030*/ 	.string	"Cuda compilation tools, release 13.0, V13.0.88"
        /*0030*/ 	.string	"Build cuda_13.0.r13.0/compiler.36424714_0"
        /*0030*/ 	.string	"-arch sm_100 -m 64 "



//--------------------- .note.nv.cuinfo           --------------------------
	.section	.note.nv.cuinfo,"",@"SHT_NOTE"
	.sectionflags	@"SHF_NOTE_NV_CUINFO"
        /*0018*/ 	.short	0x0002
        /*001a*/ 	.short	0x0064
        /*001c*/ 	.short	0x0082
	.zero		2


//--------------------- .nv.info                  --------------------------
	.section	.nv.info,"",@"SHT_CUDA_INFO"
	.align	4


	//----- nvinfo : EIATTR_REGCOUNT
	.align		4
        /*0000*/ 	.byte	0x04, 0x2f
        /*0002*/ 	.short	(.L_1 - .L_0)
	.align		4
.L_0:
        /*0004*/ 	.word	index@(_Z20init_A_matrix_kernelPfii)
        /*0008*/ 	.word	0x0000000a


	//----- nvinfo : EIATTR_FRAME_SIZE
	.align		4
.L_1:
        /*000c*/ 	.byte	0x04, 0x11
        /*000e*/ 	.short	(.L_3 - .L_2)
	.align		4
.L_2:
        /*0010*/ 	.word	index@(_Z20init_A_matrix_kernelPfii)
        /*0014*/ 	.word	0x00000000


	//----- nvinfo : EIATTR_REGCOUNT
	.align		4
.L_3:
        /*0018*/ 	.byte	0x04, 0x2f
        /*001a*/ 	.short	(.L_5 - .L_4)
	.align		4
.L_4:
        /*001c*/ 	.word	index@(_Z20init_B_matrix_kernelPfii)
        /*0020*/ 	.word	0x0000000a


	//----- nvinfo : EIATTR_FRAME_SIZE
	.align		4
.L_5:
        /*0024*/ 	.byte	0x04, 0x11
        /*0026*/ 	.short	(.L_7 - .L_6)
	.align		4
.L_6:
        /*0028*/ 	.word	index@(_Z20init_B_matrix_kernelPfii)
        /*002c*/ 	.word	0x00000000


	//----- nvinfo : EIATTR_REGCOUNT
	.align		4
.L_7:
        /*0030*/ 	.byte	0x04, 0x2f
        /*0032*/ 	.short	(.L_9 - .L_8)
	.align		4
.L_8:
        /*0034*/ 	.word	index@(_Z28matrix_multiplication_kernelPfS_S_iii)
        /*0038*/ 	.word	0x00000020


	//----- nvinfo : EIATTR_FRAME_SIZE
	.align		4
.L_9:
        /*003c*/ 	.byte	0x04, 0x11
        /*003e*/ 	.short	(.L_11 - .L_10)
	.align		4
.L_10:
        /*0040*/ 	.word	index@(_Z28matrix_multiplication_kernelPfS_S_iii)
        /*0044*/ 	.word	0x00000000


	//----- nvinfo : EIATTR_REGCOUNT
	.align		4
.L_11:
        /*0048*/ 	.byte	0x04, 0x2f
        /*004a*/ 	.short	(.L_13 - .L_12)
	.align		4
.L_12:
        /*004c*/ 	.word	index@(_Z34matrix_multiplication_tiled_kernelPfS_S_iii)
        /*0050*/ 	.word	0x00000020


	//----- nvinfo : EIATTR_FRAME_SIZE
	.align		4
.L_13:
        /*0054*/ 	.byte	0x04, 0x11
        /*0056*/ 	.short	(.L_15 - .L_14)
	.align		4
.L_14:
        /*0058*/ 	.word	index@(_Z34matrix_multiplication_tiled_kernelPfS_S_iii)
        /*005c*/ 	.word	0x00000000


	//----- nvinfo : EIATTR_MIN_STACK_SIZE
	.align		4
.L_15:
        /*0060*/ 	.byte	0x04, 0x12
        /*0062*/ 	.short	(.L_17 - .L_16)
	.align		4
.L_16:
        /*0064*/ 	.word	index@(_Z34matrix_multiplication_tiled_kernelPfS_S_iii)
        /*0068*/ 	.word	0x00000000


	//----- nvinfo : EIATTR_MIN_STACK_SIZE
	.align		4
.L_17:
        /*006c*/ 	.byte	0x04, 0x12
        /*006e*/ 	.short	(.L_19 - .L_18)
	.align		4
.L_18:
        /*0070*/ 	.word	index@(_Z28matrix_multiplication_kernelPfS_S_iii)
        /*0074*/ 	.word	0x00000000


	//----- nvinfo : EIATTR_MIN_STACK_SIZE
	.align		4
.L_19:
        /*0078*/ 	.byte	0x04, 0x12
        /*007a*/ 	.short	(.L_21 - .L_20)
	.align		4
.L_20:
        /*007c*/ 	.word	index@(_Z20init_B_matrix_kernelPfii)
        /*0080*/ 	.word	0x00000000


	//----- nvinfo : EIATTR_MIN_STACK_SIZE
	.align		4
.L_21:
        /*0084*/ 	.byte	0x04, 0x12
        /*0086*/ 	.short	(.L_23 - .L_22)
	.align		4
.L_22:
        /*0088*/ 	.word	index@(_Z20init_A_matrix_kernelPfii)
        /*008c*/ 	.word	0x00000000
.L_23:


//--------------------- .nv.compat                --------------------------
	.section	.nv.compat,"",@"SHT_CUDA_COMPAT_INFO"
	.align	4
        /*0000*/ 	.byte	0x02, 0x09, 0x00, 0x00, 0x02, 0x02, 0x01, 0x00, 0x02, 0x05, 0x05, 0x00, 0x03, 0x07, 0x01, 0x01
        /*0010*/ 	.byte	0x02, 0x03, 0x00, 0x00, 0x02, 0x06, 0x01, 0x00, 0x04, 0x0b, 0x08, 0x00, 0x09, 0x00, 0x00, 0x00
        /*0020*/ 	.byte	0x00, 0x00, 0x00, 0x00


//--------------------- .nv.info._Z34matrix_multiplication_tiled_kernelPfS_S_iii --------------------------
	.section	.nv.info._Z34matrix_multiplication_tiled_kernelPfS_S_iii,"",@"SHT_CUDA_INFO"
	.sectionflags	@""
	.align	4


	//----- nvinfo : EIATTR_CUDA_API_VERSION
	.align		4
        /*0000*/ 	.byte	0x04, 0x37
        /*0002*/ 	.short	(.L_25 - .L_24)
.L_24:
        /*0004*/ 	.word	0x00000082


	//----- nvinfo : EIATTR_KPARAM_INFO
	.align		4
.L_25:
        /*0008*/ 	.byte	0x04, 0x17
        /*000a*/ 	.short	(.L_27 - .L_26)
.L_26:
        /*000c*/ 	.word	0x00000000
        /*0010*/ 	.short	0x0005
        /*0012*/ 	.short	0x0020
        /*0014*/ 	.byte	0x00, 0xf0, 0x11, 0x00


	//----- nvinfo : EIATTR_KPARAM_INFO
	.align		4
.L_27:
        /*0018*/ 	.byte	0x04, 0x17
        /*001a*/ 	.short	(.L_29 - .L_28)
.L_28:
        /*001c*/ 	.word	0x00000000
        /*0020*/ 	.short	0x0004
        /*0022*/ 	.short	0x001c
        /*0024*/ 	.byte	0x00, 0xf0, 0x11, 0x00


	//----- nvinfo : EIATTR_KPARAM_INFO
	.align		4
.L_29:
        /*0028*/ 	.byte	0x04, 0x17
        /*002a*/ 	.short	(.L_31 - .L_30)
.L_30:
        /*002c*/ 	.word	0x00000000
        /*0030*/ 	.short	0x0003
        /*0032*/ 	.short	0x0018
        /*0034*/ 	.byte	0x00, 0xf0, 0x11, 0x00


	//----- nvinfo : EIATTR_KPARAM_INFO
	.align		4
.L_31:
        /*0038*/ 	.byte	0x04, 0x17
        /*003a*/ 	.short	(.L_33 - .L_32)
.L_32:
        /*003c*/ 	.word	0x00000000
        /*0040*/ 	.short	0x0002
        /*0042*/ 	.short	0x0010
        /*0044*/ 	.byte	0x00, 0xf5, 0x21, 0x00


	//----- nvinfo : EIATTR_KPARAM_INFO
	.align		4
.L_33:
        /*0048*/ 	.byte	0x04, 0x17
        /*004a*/ 	.short	(.L_35 - .L_34)
.L_34:
        /*004c*/ 	.word	0x00000000
        /*0050*/ 	.short	0x0001
        /*0052*/ 	.short	0x0008
        /*0054*/ 	.byte	0x00, 0xf5, 0x21, 0x00


	//----- nvinfo : EIATTR_KPARAM_INFO
	.align		4
.L_35:
        /*0058*/ 	.byte	0x04, 0x17
        /*005a*/ 	.short	(.L_37 - .L_36)
.L_36:
        /*005c*/ 	.word	0x00000000
        /*0060*/ 	.short	0x0000
        /*0062*/ 	.short	0x0000
        /*0064*/ 	.byte	0x00, 0xf5, 0x21, 0x00


	//----- nvinfo : EIATTR_SPARSE_MMA_MASK
	.align		4
.L_37:
        /*0068*/ 	.byte	0x03, 0x50
        /*006a*/ 	.short	0x0000


	//----- nvinfo : EIATTR_MAXREG_COUNT
	.align		4
        /*006c*/ 	.byte	0x03, 0x1b
        /*006e*/ 	.short	0x00ff


	//----- nvinfo : EIATTR_NUM_BARRIERS
	.align		4
        /*0070*/ 	.byte	0x02, 0x4c
        /*0072*/ 	.byte	0x01
	.zero		1


	//----- nvinfo : EIATTR_MERCURY_ISA_VERSION
	.align		4
        /*0074*/ 	.byte	0x03, 0x5f
        /*0076*/ 	.short	0x0101


	//----- nvinfo : EIATTR_VRC_CTA_INIT_COUNT
	.align		4
        /*0078*/ 	.byte	0x02, 0x4a
	.zero		1
	.zero		1


	//----- nvinfo : EIATTR_EXIT_INSTR_OFFSETS
	.align		4
        /*007c*/ 	.byte	0x04, 0x1c
        /*007e*/ 	.short	(.L_39 - .L_38)


	//   ....[0]....
.L_38:
        /*0080*/ 	.word	0x00000850


	//   ....[1]....
        /*0084*/ 	.word	0x000008a0


	//----- nvinfo : EIATTR_CBANK_PARAM_SIZE
	.align		4
.L_39:
        /*0088*/ 	.byte	0x03, 0x19
        /*008a*/ 	.short	0x0024


	//----- nvinfo : EIATTR_PARAM_CBANK
	.align		4
        /*008c*/ 	.byte	0x04, 0x0a
        /*008e*/ 	.short	(.L_41 - .L_40)
	.align		4
.L_40:
        /*0090*/ 	.word	index@(.nv.constant0._Z34matrix_multiplication_tiled_kernelPfS_S_iii)
        /*0094*/ 	.short	0x0380
        /*0096*/ 	.short	0x0024


	//----- nvinfo : EIATTR_SW_WAR
	.align		4
.L_41:
        /*0098*/ 	.byte	0x04, 0x36
        /*009a*/ 	.short	(.L_43 - .L_42)
.L_42:
        /*009c*/ 	.word	0x00000008
.L_43:


//--------------------- .nv.info._Z28matrix_multiplication_kernelPfS_S_iii --------------------------
	.section	.nv.info._Z28matrix_multiplication_kernelPfS_S_iii,"",@"SHT_CUDA_INFO"
	.sectionflags	@""
	.align	4


	//----- nvinfo : EIATTR_CUDA_API_VERSION
	.align		4
        /*0000*/ 	.byte	0x04, 0x37
        /*0002*/ 	.short	(.L_45 - .L_44)
.L_44:
        /*0004*/ 	.word	0x00000082


	//----- nvinfo : EIATTR_KPARAM_INFO
	.align		4
.L_45:
        /*0008*/ 	.byte	0x04, 0x17
        /*000a*/ 	.short	(.L_47 - .L_46)
.L_46:
        /*000c*/ 	.word	0x00000000
        /*0010*/ 	.short	0x0005
        /*0012*/ 	.short	0x0020
        /*0014*/ 	.byte	0x00, 0xf0, 0x11, 0x00


	//----- nvinfo : EIATTR_KPARAM_INFO
	.align		4
.L_47:
        /*0018*/ 	.byte	0x04, 0x17
        /*001a*/ 	.short	(.L_49 - .L_48)
.L_48:
        /*001c*/ 	.word	0x00000000
        /*0020*/ 	.short	0x0004
        /*0022*/ 	.short	0x001c
        /*0024*/ 	.byte	0x00, 0xf0, 0x11, 0x00


	//----- nvinfo : EIATTR_KPARAM_INFO
	.align		4
.L_49:
        /*0028*/ 	.byte	0x04, 0x17
        /*002a*/ 	.short	(.L_51 - .L_50)
.L_50:
        /*002c*/ 	.word	0x00000000
        /*0030*/ 	.short	0x0003
        /*0032*/ 	.short	0x0018
        /*0034*/ 	.byte	0x00, 0xf0, 0x11, 0x00


	//----- nvinfo : EIATTR_KPARAM_INFO
	.align		4
.L_51:
        /*0038*/ 	.byte	0x04, 0x17
        /*003a*/ 	.short	(.L_53 - .L_52)
.L_52:
        /*003c*/ 	.word	0x00000000
        /*0040*/ 	.short	0x0002
        /*0042*/ 	.short	0x0010
        /*0044*/ 	.byte	0x00, 0xf5, 0x21, 0x00


	//----- nvinfo : EIATTR_KPARAM_INFO
	.align		4
.L_53:
        /*0048*/ 	.byte	0x04, 0x17
        /*004a*/ 	.short	(.L_55 - .L_54)
.L_54:
        /*004c*/ 	.word	0x00000000
        /*0050*/ 	.short	0x0001
        /*0052*/ 	.short	0x0008
        /*0054*/ 	.byte	0x00, 0xf5, 0x21, 0x00


	//----- nvinfo : EIATTR_KPARAM_INFO
	.align		4
.L_55:
        /*0058*/ 	.byte	0x04, 0x17
        /*005a*/ 	.short	(.L_57 - .L_56)
.L_56:
        /*005c*/ 	.word	0x00000000
        /*0060*/ 	.short	0x0000
        /*0062*/ 	.short	0x0000
        /*0064*/ 	.byte	0x00, 0xf5, 0x21, 0x00


	//----- nvinfo : EIATTR_SPARSE_MMA_MASK
	.align		4
.L_57:
        /*0068*/ 	.byte	0x03, 0x50
        /*006a*/ 	.short	0x0000


	//----- nvinfo : EIATTR_MAXREG_COUNT
	.align		4
        /*006c*/ 	.byte	0x03, 0x1b
        /*006e*/ 	.short	0x00ff


	//----- nvinfo : EIATTR_MERCURY_ISA_VERSION
	.align		4
        /*0070*/ 	.byte	0x03, 0x5f
        /*0072*/ 	.short	0x0101


	//----- nvinfo : EIATTR_VRC_CTA_INIT_COUNT
	.align		4
        /*0074*/ 	.byte	0x02, 0x4a
	.zero		1
	.zero		1


	//----- nvinfo : EIATTR_EXIT_INSTR_OFFSETS
	.align		4
        /*0078*/ 	.byte	0x04, 0x1c
        /*007a*/ 	.short	(.L_59 - .L_58)


	//   ....[0]....
.L_58:
        /*007c*/ 	.word	0x000000d0


	//   ....[1]....
        /*0080*/ 	.word	0x000008f0


	//----- nvinfo : EIATTR_CBANK_PARAM_SIZE
	.align		4
.L_59:
        /*0084*/ 	.byte	0x03, 0x19
        /*0086*/ 	.short	0x0024


	//----- nvinfo : EIATTR_PARAM_CBANK
	.align		4
        /*0088*/ 	.byte	0x04, 0x0a
        /*008a*/ 	.short	(.L_61 - .L_60)
	.align		4
.L_60:
        /*008c*/ 	.word	index@(.nv.constant0._Z28matrix_multiplication_kernelPfS_S_iii)
        /*0090*/ 	.short	0x0380
        /*0092*/ 	.short	0x0024


	//----- nvinfo : EIATTR_SW_WAR
	.align		4
.L_61:
        /*0094*/ 	.byte	0x04, 0x36
        /*0096*/ 	.short	(.L_63 - .L_62)
.L_62:
        /*0098*/ 	.word	0x00000008
.L_63:


//--------------------- .nv.info._Z20init_B_matrix_kernelPfii --------------------------
	.section	.nv.info._Z20init_B_matrix_kernelPfii,"",@"SHT_CUDA_INFO"
	.sectionflags	@""
	.align	4


	//----- nvinfo : EIATTR_CUDA_API_VERSION
	.align		4
        /*0000*/ 	.byte	0x04, 0x37
        /*0002*/ 	.short	(.L_65 - .L_64)
.L_64:
        /*0004*/ 	.word	0x00000082


	//----- nvinfo : EIATTR_KPARAM_INFO
	.align		4
.L_65:
        /*0008*/ 	.byte	0x04, 0x17
        /*000a*/ 	.short	(.L_67 - .L_66)
.L_66:
        /*000c*/ 	.word	0x00000000
        /*0010*/ 	.short	0x0002
        /*0012*/ 	.short	0x000c
        /*0014*/ 	.byte	0x00, 0xf0, 0x11, 0x00


	//----- nvinfo : EIATTR_KPARAM_INFO
	.align		4
.L_67:
        /*0018*/ 	.byte	0x04, 0x17
        /*001a*/ 	.short	(.L_69 - .L_68)
.L_68:
        /*001c*/ 	.word	0x00000000
        /*0020*/ 	.short	0x0001
        /*0022*/ 	.short	0x0008
        /*0024*/ 	.byte	0x00, 0xf0, 0x11, 0x00


	//----- nvinfo : EIATTR_KPARAM_INFO
	.align		4
.L_69:
        /*0028*/ 	.byte	0x04, 0x17
        /*002a*/ 	.short	(.L_71 - .L_70)
.L_70:
        /*002c*/ 	.word	0x00000000
        /*0030*/ 	.short	0x0000
        /*0032*/ 	.short	0x0000
        /*0034*/ 	.byte	0x00, 0xf5, 0x21, 0x00


	//----- nvinfo : EIATTR_SPARSE_MMA_MASK
	.align		4
.L_71:
        /*0038*/ 	.byte	0x03, 0x50
        /*003a*/ 	.short	0x0000


	//----- nvinfo : EIATTR_MAXREG_COUNT
	.align		4
        /*003c*/ 	.byte	0x03, 0x1b
        /*003e*/ 	.short	0x00ff


	//----- nvinfo : EIATTR_MERCURY_ISA_VERSION
	.align		4
        /*0040*/ 	.byte	0x03, 0x5f
        /*0042*/ 	.short	0x0101


	//----- nvinfo : EIATTR_VRC_CTA_INIT_COUNT
	.align		4
        /*0044*/ 	.byte	0x02, 0x4a
	.zero		1
	.zero		1


	//----- nvinfo : EIATTR_EXIT_INSTR_OFFSETS
	.align		4
        /*0048*/ 	.byte	0x04, 0x1c
        /*004a*/ 	.short	(.L_73 - .L_72)


	//   ....[0]....
.L_72:
        /*004c*/ 	.word	0x000000c0


	//   ....[1]....
        /*0050*/ 	.word	0x00000130


	//----- nvinfo : EIATTR_CBANK_PARAM_SIZE
	.align		4
.L_73:
        /*0054*/ 	.byte	0x03, 0x19
        /*0056*/ 	.short	0x0010


	//----- nvinfo : EIATTR_PARAM_CBANK
	.align		4
        /*0058*/ 	.byte	0x04, 0x0a
        /*005a*/ 	.short	(.L_75 - .L_74)
	.align		4
.L_74:
        /*005c*/ 	.word	index@(.nv.constant0._Z20init_B_matrix_kernelPfii)
        /*0060*/ 	.short	0x0380
        /*0062*/ 	.short	0x0010


	//----- nvinfo : EIATTR_SW_WAR
	.align		4
.L_75:
        /*0064*/ 	.byte	0x04, 0x36
        /*0066*/ 	.short	(.L_77 - .L_76)
.L_76:
        /*0068*/ 	.word	0x00000008
.L_77:


//--------------------- .nv.info._Z20init_A_matrix_kernelPfii --------------------------
	.section	.nv.info._Z20init_A_matrix_kernelPfii,"",@"SHT_CUDA_INFO"
	.sectionflags	@""
	.align	4


	//----- nvinfo : EIATTR_CUDA_API_VERSION
	.align		4
        /*0000*/ 	.byte	0x04, 0x37
        /*0002*/ 	.short	(.L_79 - .L_78)
.L_78:
        /*0004*/ 	.word	0x00000082


	//----- nvinfo : EIATTR_KPARAM_INFO
	.align		4
.L_79:
        /*0008*/ 	.byte	0x04, 0x17
        /*000a*/ 	.short	(.L_81 - .L_80)
.L_80:
        /*000c*/ 	.word	0x00000000
        /*0010*/ 	.short	0x0002
        /*0012*/ 	.short	0x000c
        /*0014*/ 	.byte	0x00, 0xf0, 0x11, 0x00


	//----- nvinfo : EIATTR_KPARAM_INFO
	.align		4
.L_81:
        /*0018*/ 	.byte	0x04, 0x17
        /*001a*/ 	.short	(.L_83 - .L_82)
.L_82:
        /*001c*/ 	.word	0x00000000
        /*0020*/ 	.short	0x0001
        /*0022*/ 	.short	0x0008
        /*0024*/ 	.byte	0x00, 0xf0, 0x11, 0x00


	//----- nvinfo : EIATTR_KPARAM_INFO
	.align		4
.L_83:
        /*0028*/ 	.byte	0x04, 0x17
        /*002a*/ 	.short	(.L_85 - .L_84)
.L_84:
        /*002c*/ 	.word	0x00000000
        /*0030*/ 	.short	0x0000
        /*0032*/ 	.short	0x0000
        /*0034*/ 	.byte	0x00, 0xf5, 0x21, 0x00


	//----- nvinfo : EIATTR_SPARSE_MMA_MASK
	.align		4
.L_85:
        /*0038*/ 	.byte	0x03, 0x50
        /*003a*/ 	.short	0x0000


	//----- nvinfo : EIATTR_MAXREG_COUNT
	.align		4
        /*003c*/ 	.byte	0x03, 0x1b
        /*003e*/ 	.short	0x00ff


	//----- nvinfo : EIATTR_MERCURY_ISA_VERSION
	.align		4
        /*0040*/ 	.byte	0x03, 0x5f
        /*0042*/ 	.short	0x0101


	//----- nvinfo : EIATTR_VRC_CTA_INIT_COUNT
	.align		4
        /*0044*/ 	.byte	0x02, 0x4a
	.zero		1
	.zero		1


	//----- nvinfo : EIATTR_EXIT_INSTR_OFFSETS
	.align		4
        /*0048*/ 	.byte	0x04, 0x1c
        /*004a*/ 	.short	(.L_87 - .L_86)


	//   ....[0]....
.L_86:
        /*004c*/ 	.word	0x000000c0


	//   ....[1]....
        /*0050*/ 	.word	0x00000130


	//----- nvinfo : EIATTR_CBANK_PARAM_SIZE
	.align		4
.L_87:
        /*0054*/ 	.byte	0x03, 0x19
        /*0056*/ 	.short	0x0010


	//----- nvinfo : EIATTR_PARAM_CBANK
	.align		4
        /*0058*/ 	.byte	0x04, 0x0a
        /*005a*/ 	.short	(.L_89 - .L_88)
	.align		4
.L_88:
        /*005c*/ 	.word	index@(.nv.constant0._Z20init_A_matrix_kernelPfii)
        /*0060*/ 	.short	0x0380
        /*0062*/ 	.short	0x0010


	//----- nvinfo : EIATTR_SW_WAR
	.align		4
.L_89:
        /*0064*/ 	.byte	0x04, 0x36
        /*0066*/ 	.short	(.L_91 - .L_90)
.L_90:
        /*0068*/ 	.word	0x00000008
.L_91:


//--------------------- .nv.callgraph             --------------------------
	.section	.nv.callgraph,"",@"SHT_CUDA_CALLGRAPH"
	.align	4
	.sectionentsize	8
	.align		4
        /*0000*/ 	.word	0x00000000
	.align		4
        /*0004*/ 	.word	0xffffffff
	.align		4
        /*0008*/ 	.word	0x00000000
	.align		4
        /*000c*/ 	.word	0xfffffffe
	.align		4
        /*0010*/ 	.word	0x00000000
	.align		4
        /*0014*/ 	.word	0xfffffffd
	.align		4
        /*0018*/ 	.word	0x00000000
	.align		4
        /*001c*/ 	.word	0xfffffffc


//--------------------- .text._Z34matrix_multiplication_tiled_kernelPfS_S_iii --------------------------
	.section	.text._Z34matrix_multiplication_tiled_kernelPfS_S_iii,"ax",@progbits
	.align	128
        .global         _Z34matrix_multiplication_tiled_kernelPfS_S_iii
        .type           _Z34matrix_multiplication_tiled_kernelPfS_S_iii,@function
        .size           _Z34matrix_multiplication_tiled_kernelPfS_S_iii,(.L_x_10 - _Z34matrix_multiplication_tiled_kernelPfS_S_iii)
        .other          _Z34matrix_multiplication_tiled_kernelPfS_S_iii,@"STO_CUDA_ENTRY STV_DEFAULT"
_Z34matrix_multiplication_tiled_kernelPfS_S_iii:
.text._Z34matrix_multiplication_tiled_kernelPfS_S_iii:
[----:B------:R-:W-:Y:S01]  /*0000*/  LDC R1, c[0x0][0x37c] ;  /* 0x0000df00ff017b82 */ /* 0x000fe20000000800 */
[----:B------:R-:W0:Y:S01]  /*0010*/  S2R R18, SR_CTAID.X ;  /* 0x0000000000127919 */ /* 0x000e220000002500 */
[----:B------:R-:W1:Y:S01]  /*0020*/  LDCU UR9, c[0x0][0x39c] ;  /* 0x00007380ff0977ac */ /* 0x000e620008000800 */
[----:B------:R-:W-:Y:S01]  /*0030*/  HFMA2 R21, -RZ, RZ, 0, 0 ;  /* 0x00000000ff157431 */ /* 0x000fe200000001ff */
[----:B------:R-:W0:Y:S01]  /*0040*/  S2R R16, SR_TID.X ;  /* 0x0000000000107919 */ /* 0x000e220000002100 */
[----:B------:R-:W0:Y:S01]  /*0050*/  LDCU UR4, c[0x0][0x360] ;  /* 0x00006c00ff0477ac */ /* 0x000e220008000800 */
[----:B------:R-:W2:Y:S01]  /*0060*/  S2R R19, SR_CTAID.Y ;  /* 0x0000000000137919 */ /* 0x000ea20000002600 */
[----:B------:R-:W2:Y:S01]  /*0070*/  LDCU UR5, c[0x0][0x364] ;  /* 0x00006c80ff0577ac */ /* 0x000ea20008000800 */
[----:B------:R-:W2:Y:S01]  /*0080*/  S2R R17, SR_TID.Y ;  /* 0x0000000000117919 */ /* 0x000ea20000002200 */
[----:B------:R-:W3:Y:S01]  /*0090*/  LDCU UR13, c[0x0][0x3a0] ;  /* 0x00007400ff0d77ac */ /* 0x000ee20008000800 */
[----:B------:R-:W4:Y:S01]  /*00a0*/  LDCU.64 UR10, c[0x0][0x358] ;  /* 0x00006b00ff0a77ac */ /* 0x000f220008000a00 */
[----:B-1----:R-:W-:Y:S01]  /*00b0*/  UISETP.GE.AND UP0, UPT, UR9, -0x1e, UPT ;  /* 0xffffffe20900788c */ /* 0x002fe2000bf06270 */
[----:B0-----:R-:W-:-:S02]  /*00c0*/  IMAD R18, R18, UR4, R16 ;  /* 0x0000000412127c24 */ /* 0x001fc4000f8e0210 */
[----:B--2---:R-:W-:-:S06]  /*00d0*/  IMAD R19, R19, UR5, R17 ;  /* 0x0000000513137c24 */ /* 0x004fcc000f8e0211 */
[----:B---34-:R-:W-:Y:S05]  /*00e0*/  BRA.U !UP0, `(.L_x_0) ;  /* 0x0000000508cc7547 */ /* 0x018fea000b800000 */
[----:B------:R-:W0:Y:S01]  /*00f0*/  S2UR UR7, SR_CgaCtaId ;  /* 0x00000000000779c3 */ /* 0x000e220000008800 */
[----:B------:R-:W1:Y:S01]  /*0100*/  LDCU UR12, c[0x0][0x3a0] ;  /* 0x00007400ff0c77ac */ /* 0x000e620008000800 */
[----:B------:R-:W-:Y:S01]  /*0110*/  MOV R21, RZ ;  /* 0x000000ff00157202 */ /* 0x000fe20000000f00 */
[----:B------:R-:W-:Y:S01]  /*0120*/  IMAD R6, R19, UR9, R16 ;  /* 0x0000000913067c24 */ /* 0x000fe2000f8e0210 */
[----:B------:R-:W-:Y:S01]  /*0130*/  UMOV UR6, 0x400 ;  /* 0x0000040000067882 */ /* 0x000fe20000000000 */
[----:B------:R-:W-:-:S03]  /*0140*/  UIADD3 UR4, UPT, UPT, UR9, -0x1, URZ ;  /* 0xffffffff09047890 */ /* 0x000fc6000fffe0ff */
[----:B------:R-:W2:Y:S01]  /*0150*/  LDC R0, c[0x0][0x3a0] ;  /* 0x0000e800ff007b82 */ /* 0x000ea20000000800 */
[----:B------:R-:W3:Y:S01]  /*0160*/  LDCU.64 UR14, c[0x0][0x398] ;  /* 0x00007300ff0e77ac */ /* 0x000ee20008000a00 */
[----:B------:R-:W-:-:S04]  /*0170*/  USHF.R.S32.HI UR5, URZ, 0x1f, UR4 ;  /* 0x0000001fff057899 */ /* 0x000fc80008011404 */
[----:B------:R-:W-:Y:S01]  /*0180*/  ULEA.HI UR5, UR5, UR4, URZ, 0x5 ;  /* 0x0000000405057291 */ /* 0x000fe2000f8f28ff */
[----:B-1----:R-:W-:-:S03]  /*0190*/  IMAD R7, R17, UR12, R18 ;  /* 0x0000000c11077c24 */ /* 0x002fc6000f8e0212 */
[----:B------:R-:W-:Y:S02]  /*01a0*/  USHF.R.S32.HI UR5, URZ, 0x5, UR5 ;  /* 0x00000005ff057899 */ /* 0x000fe40008011405 */
[----:B0-----:R-:W-:Y:S02]  /*01b0*/  ULEA UR8, UR7, UR6, 0x18 ;  /* 0x0000000607087291 */ /* 0x001fe4000f8ec0ff */
[----:B------:R-:W-:Y:S02]  /*01c0*/  UIADD3 UR6, UPT, UPT, UR6, 0x1000, URZ ;  /* 0x0000100006067890 */ /* 0x000fe4000fffe0ff */
[----:B------:R-:W-:Y:S02]  /*01d0*/  UIADD3 UR5, UPT, UPT, -UR5, URZ, URZ ;  /* 0x000000ff05057290 */ /* 0x000fe4000fffe1ff */
[----:B------:R-:W-:Y:S01]  /*01e0*/  ULEA UR6, UR7, UR6, 0x18 ;  /* 0x0000000607067291 */ /* 0x000fe2000f8ec0ff */
[----:B------:R-:W-:-:S04]  /*01f0*/  LEA R5, R17, UR8, 0x7 ;  /* 0x0000000811057c11 */ /* 0x000fc8000f8e38ff */
[C---:B------:R-:W-:Y:S02]  /*0200*/  LEA R4, R16.reuse, R5, 0x2 ;  /* 0x0000000510047211 */ /* 0x040fe400078e10ff */
[----:B------:R-:W-:-:S04]  /*0210*/  LEA R2, R16, UR6, 0x2 ;  /* 0x0000000610027c11 */ /* 0x000fc8000f8e10ff */
[----:B---3--:R-:W-:-:S07]  /*0220*/  LEA R3, R17, R2, 0x7 ;  /* 0x0000000211037211 */ /* 0x008fce00078e38ff */
.L_x_1:
[----:B------:R-:W-:Y:S01]  /*0230*/  ISETP.GE.U32.AND P1, PT, R16, UR15, PT ;  /* 0x0000000f10007c0c */ /* 0x000fe2000bf26070 */
[----:B------:R-:W-:Y:S01]  /*0240*/  HFMA2 R24, -RZ, RZ, 0, 0 ;  /* 0x00000000ff187431 */ /* 0x000fe200000001ff */
[----:B------:R-:W-:Y:S02]  /*0250*/  ISETP.GE.U32.AND P0, PT, R17, UR15, PT ;  /* 0x0000000f11007c0c */ /* 0x000fe4000bf06070 */
[----:B------:R-:W-:Y:S02]  /*0260*/  ISETP.GE.OR P1, PT, R19, UR14, P1 ;  /* 0x0000000e13007c0c */ /* 0x000fe40008f26670 */
[----:B--2---:R-:W-:Y:S02]  /*0270*/  ISETP.GE.OR P0, PT, R18, R0, P0 ;  /* 0x000000001200720c */ /* 0x004fe40000706670 */
[----:B------:R-:W-:-:S09]  /*0280*/  MOV R29, RZ ;  /* 0x000000ff001d7202 */ /* 0x000fd20000000f00 */
[----:B------:R-:W0:Y:S08]  /*0290*/  @!P1 LDC.64 R10, c[0x0][0x380] ;  /* 0x0000e000ff0a9b82 */ /* 0x000e300000000a00 */
[----:B------:R-:W1:Y:S01]  /*02a0*/  @!P0 LDC.64 R8, c[0x0][0x388] ;  /* 0x0000e200ff088b82 */ /* 0x000e620000000a00 */
[----:B0-----:R-:W-:-:S05]  /*02b0*/  @!P1 IMAD.WIDE.U32 R10, R6, 0x4, R10 ;  /* 0x00000004060a9825 */ /* 0x001fca00078e000a */
[----:B------:R-:W2:Y:S01]  /*02c0*/  @!P1 LDG.E R29, desc[UR10][R10.64] ;  /* 0x0000000a0a1d9981 */ /* 0x000ea2000c1e1900 */
[----:B-1----:R-:W-:-:S05]  /*02d0*/  @!P0 IMAD.WIDE.U32 R22, R7, 0x4, R8 ;  /* 0x0000000407168825 */ /* 0x002fca00078e0008 */
[----:B------:R-:W3:Y:S01]  /*02e0*/  @!P0 LDG.E R24, desc[UR10][R22.64] ;  /* 0x0000000a16188981 */ /* 0x000ee2000c1e1900 */
[----:B------:R-:W-:-:S04]  /*02f0*/  UIADD3 UR5, UPT, UPT, UR5, 0x1, URZ ;  /* 0x0000000105057890 */ /* 0x000fc8000fffe0ff */
[----:B------:R-:W-:Y:S01]  /*0300*/  UISETP.NE.AND UP0, UPT, UR5, 0x1, UPT ;  /* 0x000000010500788c */ /* 0x000fe2000bf05270 */
[----:B------:R-:W-:Y:S01]  /*0310*/  IADD3 R17, PT, PT, R17, 0x20, RZ ;  /* 0x0000002011117810 */ /* 0x000fe20007ffe0ff */
[----:B--2---:R-:W-:Y:S04]  /*0320*/  STS [R4], R29 ;  /* 0x0000001d04007388 */ /* 0x004fe80000000800 */
[----:B---3--:R-:W-:Y:S01]  /*0330*/  STS [R3], R24 ;  /* 0x0000001803007388 */ /* 0x008fe20000000800 */
[----:B------:R-:W-:Y:S06]  /*0340*/  BAR.SYNC.DEFER_BLOCKING 0x0 ;  /* 0x0000000000007b1d */ /* 0x000fec0000010000 */
[----:B------:R-:W-:Y:S04]  /*0350*/  LDS R28, [R2] ;  /* 0x00000000021c7984 */ /* 0x000fe80000000800 */
[----:B------:R-:W0:Y:S04]  /*0360*/  LDS.128 R12, [R5] ;  /* 0x00000000050c7984 */ /* 0x000e280000000c00 */
[----:B------:R-:W1:Y:S04]  /*0370*/  LDS R23, [R2+0x80] ;  /* 0x0000800002177984 */ /* 0x000e680000000800 */
[----:B------:R-:W2:Y:S04]  /*0380*/  LDS R27, [R2+0x100] ;  /* 0x00010000021b7984 */ /* 0x000ea80000000800 */
[----:B------:R-:W3:Y:S04]  /*0390*/  LDS R26, [R2+0x180] ;  /* 0x00018000021a7984 */ /* 0x000ee80000000800 */
[----:B------:R-:W-:Y:S04]  /*03a0*/  LDS R25, [R2+0x200] ;  /* 0x0002000002197984 */ /* 0x000fe80000000800 */
[----:B------:R-:W4:Y:S04]  /*03b0*/  LDS.128 R8, [R5+0x10] ;  /* 0x0000100005087984 */ /* 0x000f280000000c00 */
[----:B------:R-:W5:Y:S04]  /*03c0*/  LDS R20, [R2+0x280] ;  /* 0x0002800002147984 */ /* 0x000f680000000800 */
[----:B------:R-:W-:Y:S04]  /*03d0*/  LDS R24, [R2+0x380] ;  /* 0x0003800002187984 */ /* 0x000fe80000000800 */
[----:B------:R-:W-:Y:S01]  /*03e0*/  LDS R22, [R2+0x480] ;  /* 0x0004800002167984 */ /* 0x000fe20000000800 */
[----:B0-----:R-:W-:-:S03]  /*03f0*/  FFMA R12, R12, R28, R21 ;  /* 0x0000001c0c0c7223 */ /* 0x001fc60000000015 */
[----:B------:R-:W0:Y:S01]  /*0400*/  LDS R21, [R2+0x300] ;  /* 0x0003000002157984 */ /* 0x000e220000000800 */
[----:B-1----:R-:W-:-:S03]  /*0410*/  FFMA R12, R23, R13, R12 ;  /* 0x0000000d170c7223 */ /* 0x002fc6000000000c */
[----:B------:R-:W-:Y:S01]  /*0420*/  LDS R23, [R2+0x400] ;  /* 0x0004000002177984 */ /* 0x000fe20000000800 */
[----:B--2---:R-:W-:-:S04]  /*0430*/  FFMA R27, R27, R14, R12 ;  /* 0x0000000e1b1b7223 */ /* 0x004fc8000000000c */
[----:B---3--:R-:W-:Y:S02]  /*0440*/  FFMA R27, R26, R15, R27 ;  /* 0x0000000f1a1b7223 */ /* 0x008fe4000000001b */
[----:B------:R-:W1:Y:S04]  /*0450*/  LDS.128 R12, [R5+0x20] ;  /* 0x00002000050c7984 */ /* 0x000e680000000c00 */
[----:B------:R-:W-:Y:S01]  /*0460*/  LDS R26, [R2+0x580] ;  /* 0x00058000021a7984 */ /* 0x000fe20000000800 */
[----:B----4-:R-:W-:-:S03]  /*0470*/  FFMA R27, R8, R25, R27 ;  /* 0x00000019081b7223 */ /* 0x010fc6000000001b */
[----:B------:R-:W2:Y:S01]  /*0480*/  LDS R25, [R2+0x500] ;  /* 0x0005000002197984 */ /* 0x000ea20000000800 */
[----:B-----5:R-:W-:-:S04]  /*0490*/  FFMA R20, R20, R9, R27 ;  /* 0x0000000914147223 */ /* 0x020fc8000000001b */
[----:B0-----:R-:W-:Y:S02]  /*04a0*/  FFMA R21, R21, R10, R20 ;  /* 0x0000000a15157223 */ /* 0x001fe40000000014 */
[----:B------:R-:W-:Y:S02]  /*04b0*/  LDS R20, [R2+0x680] ;  /* 0x0006800002147984 */ /* 0x000fe40000000800 */
[----:B------:R-:W-:Y:S02]  /*04c0*/  FFMA R27, R24, R11, R21 ;  /* 0x0000000b181b7223 */ /* 0x000fe40000000015 */
[----:B------:R-:W-:Y:S04]  /*04d0*/  LDS R21, [R2+0x600] ;  /* 0x0006000002157984 */ /* 0x000fe80000000800 */
[----:B------:R-:W0:Y:S01]  /*04e0*/  LDS.128 R8, [R5+0x30] ;  /* 0x0000300005087984 */ /* 0x000e220000000c00 */
[----:B-1----:R-:W-:-:S03]  /*04f0*/  FFMA R27, R12, R23, R27 ;  /* 0x000000170c1b7223 */ /* 0x002fc6000000001b */
[----:B------:R-:W1:Y:S01]  /*0500*/  LDS R23, [R2+0x700] ;  /* 0x0007000002177984 */ /* 0x000e620000000800 */
[----:B------:R-:W-:-:S03]  /*0510*/  FFMA R22, R22, R13, R27 ;  /* 0x0000000d16167223 */ /* 0x000fc6000000001b */
[----:B------:R-:W3:Y:S01]  /*0520*/  LDS R24, [R2+0x780] ;  /* 0x0007800002187984 */ /* 0x000ee20000000800 */
[----:B--2---:R-:W-:-:S03]  /*0530*/  FFMA R25, R25, R14, R22 ;  /* 0x0000000e19197223 */ /* 0x004fc60000000016 */
[----:B------:R-:W-:Y:S01]  /*0540*/  LDS R22, [R2+0x880] ;  /* 0x0008800002167984 */ /* 0x000fe20000000800 */
[----:B------:R-:W-:-:S03]  /*0550*/  FFMA R27, R26, R15, R25 ;  /* 0x0000000f1a1b7223 */ /* 0x000fc60000000019 */
[----:B------:R-:W-:Y:S04]  /*0560*/  LDS R25, [R2+0x800] ;  /* 0x0008000002197984 */ /* 0x000fe80000000800 */
[----:B------:R-:W2:Y:S04]  /*0570*/  LDS.128 R12, [R5+0x40] ;  /* 0x00004000050c7984 */ /* 0x000ea80000000c00 */
[----:B------:R-:W-:Y:S01]  /*0580*/  LDS R26, [R2+0x980] ;  /* 0x00098000021a7984 */ /* 0x000fe20000000800 */
[----:B0-----:R-:W-:-:S03]  /*0590*/  FFMA R27, R8, R21, R27 ;  /* 0x00000015081b7223 */ /* 0x001fc6000000001b */
[----:B------:R-:W0:Y:S01]  /*05a0*/  LDS R21, [R2+0x900] ;  /* 0x0009000002157984 */ /* 0x000e220000000800 */
[----:B------:R-:W-:-:S04]  /*05b0*/  FFMA R20, R20, R9, R27 ;  /* 0x0000000914147223 */ /* 0x000fc8000000001b */
[----:B-1----:R-:W-:Y:S02]  /*05c0*/  FFMA R23, R23, R10, R20 ;  /* 0x0000000a17177223 */ /* 0x002fe40000000014 */
[----:B------:R-:W-:Y:S02]  /*05d0*/  LDS R20, [R2+0xa80] ;  /* 0x000a800002147984 */ /* 0x000fe40000000800 */
[----:B---3--:R-:W-:Y:S02]  /*05e0*/  FFMA R27, R24, R11, R23 ;  /* 0x0000000b181b7223 */ /* 0x008fe40000000017 */
[----:B------:R-:W-:Y:S04]  /*05f0*/  LDS R23, [R2+0xa00] ;  /* 0x000a000002177984 */ /* 0x000fe80000000800 */
[----:B------:R-:W1:Y:S01]  /*0600*/  LDS.128 R8, [R5+0x50] ;  /* 0x0000500005087984 */ /* 0x000e620000000c00 */
[----:B--2---:R-:W-:-:S03]  /*0610*/  FFMA R27, R12, R25, R27 ;  /* 0x000000190c1b7223 */ /* 0x004fc6000000001b */
[----:B------:R-:W2:Y:S01]  /*0620*/  LDS R25, [R2+0xb00] ;  /* 0x000b000002197984 */ /* 0x000ea20000000800 */
[----:B------:R-:W-:-:S03]  /*0630*/  FFMA R12, R22, R13, R27 ;  /* 0x0000000d160c7223 */ /* 0x000fc6000000001b */
[----:B------:R-:W3:Y:S04]  /*0640*/  LDS R22, [R2+0xb80] ;  /* 0x000b800002167984 */ /* 0x000ee80000000800 */
[----:B------:R-:W-:Y:S01]  /*0650*/  LDS R24, [R2+0xc80] ;  /* 0x000c800002187984 */ /* 0x000fe20000000800 */
[----:B0-----:R-:W-:-:S04]  /*0660*/  FFMA R21, R21, R14, R12 ;  /* 0x0000000e15157223 */ /* 0x001fc8000000000c */
[----:B------:R-:W-:Y:S02]  /*0670*/  FFMA R27, R26, R15, R21 ;  /* 0x0000000f1a1b7223 */ /* 0x000fe40000000015 */
[----:B------:R-:W-:Y:S04]  /*0680*/  LDS R21, [R2+0xc00] ;  /* 0x000c000002157984 */ /* 0x000fe80000000800 */
[----:B------:R-:W0:Y:S01]  /*0690*/  LDS.128 R12, [R5+0x60] ;  /* 0x00006000050c7984 */ /* 0x000e220000000c00 */
[----:B-1----:R-:W-:-:S04]  /*06a0*/  FFMA R23, R8, R23, R27 ;  /* 0x0000001708177223 */ /* 0x002fc8000000001b */
[----:B------:R-:W-:Y:S02]  /*06b0*/  FFMA R20, R20, R9, R23 ;  /* 0x0000000914147223 */ /* 0x000fe40000000017 */
[----:B------:R-:W1:Y:S02]  /*06c0*/  LDS R23, [R2+0xd00] ;  /* 0x000d000002177984 */ /* 0x000e640000000800 */
[----:B--2---:R-:W-:Y:S02]  /*06d0*/  FFMA R25, R25, R10, R20 ;  /* 0x0000000a19197223 */ /* 0x004fe40000000014 */
[----:B------:R-:W2:Y:S02]  /*06e0*/  LDS R20, [R2+0xd80] ;  /* 0x000d800002147984 */ /* 0x000ea40000000800 */
[----:B---3--:R-:W-:Y:S02]  /*06f0*/  FFMA R27, R22, R11, R25 ;  /* 0x0000000b161b7223 */ /* 0x008fe40000000019 */
[----:B------:R-:W-:Y:S04]  /*0700*/  LDS R25, [R2+0xe00] ;  /* 0x000e000002197984 */ /* 0x000fe80000000800 */
[----:B------:R-:W3:Y:S04]  /*0710*/  LDS.128 R8, [R5+0x70] ;  /* 0x0000700005087984 */ /* 0x000ee80000000c00 */
[----:B------:R-:W4:Y:S01]  /*0720*/  LDS R22, [R2+0xe80] ;  /* 0x000e800002167984 */ /* 0x000f220000000800 */
[----:B0-----:R-:W-:-:S03]  /*0730*/  FFMA R27, R12, R21, R27 ;  /* 0x000000150c1b7223 */ /* 0x001fc6000000001b */
[----:B------:R-:W0:Y:S04]  /*0740*/  LDS R21, [R2+0xf00] ;  /* 0x000f000002157984 */ /* 0x000e280000000800 */
[----:B------:R-:W5:Y:S01]  /*0750*/  LDS R12, [R2+0xf80] ;  /* 0x000f8000020c7984 */ /* 0x000f620000000800 */
[----:B------:R-:W-:-:S04]  /*0760*/  FFMA R24, R24, R13, R27 ;  /* 0x0000000d18187223 */ /* 0x000fc8000000001b */
[----:B-1----:R-:W-:-:S04]  /*0770*/  FFMA R23, R23, R14, R24 ;  /* 0x0000000e17177223 */ /* 0x002fc80000000018 */
[----:B--2---:R-:W-:-:S04]  /*0780*/  FFMA R15, R20, R15, R23 ;  /* 0x0000000f140f7223 */ /* 0x004fc80000000017 */
[----:B---3--:R-:W-:-:S04]  /*0790*/  FFMA R15, R8, R25, R15 ;  /* 0x00000019080f7223 */ /* 0x008fc8000000000f */
[----:B----4-:R-:W-:Y:S01]  /*07a0*/  FFMA R22, R22, R9, R15 ;  /* 0x0000000916167223 */ /* 0x010fe2000000000f */
[----:B------:R-:W-:Y:S02]  /*07b0*/  IADD3 R16, PT, PT, R16, 0x20, RZ ;  /* 0x0000002010107810 */ /* 0x000fe40007ffe0ff */
[----:B------:R-:W-:Y:S02]  /*07c0*/  IADD3 R6, PT, PT, R6, 0x20, RZ ;  /* 0x0000002006067810 */ /* 0x000fe40007ffe0ff */
[----:B------:R-:W-:Y:S01]  /*07d0*/  LEA R7, R0, R7, 0x5 ;  /* 0x0000000700077211 */ /* 0x000fe200078e28ff */
[----:B0-----:R-:W-:-:S04]  /*07e0*/  FFMA R21, R21, R10, R22 ;  /* 0x0000000a15157223 */ /* 0x001fc80000000016 */
[----:B-----5:R-:W-:Y:S01]  /*07f0*/  FFMA R21, R12, R11, R21 ;  /* 0x0000000b0c157223 */ /* 0x020fe20000000015 */
[----:B------:R-:W-:Y:S06]  /*0800*/  BAR.SYNC.DEFER_BLOCKING 0x0 ;  /* 0x0000000000007b1d */ /* 0x000fec0000010000 */
[----:B------:R-:W-:Y:S05]  /*0810*/  BRA.U UP0, `(.L_x_1) ;  /* 0xfffffff900847547 */ /* 0x000fea000b83ffff */
.L_x_0:
[----:B------:R-:W0:Y:S01]  /*0820*/  LDCU UR4, c[0x0][0x398] ;  /* 0x00007300ff0477ac */ /* 0x000e220008000800 */
[----:B------:R-:W-:-:S04]  /*0830*/  ISETP.GE.AND P0, PT, R18, UR13, PT ;  /* 0x0000000d12007c0c */ /* 0x000fc8000bf06270 */
[----:B0-----:R-:W-:-:S13]  /*0840*/  ISETP.GE.OR P0, PT, R19, UR4, P0 ;  /* 0x0000000413007c0c */ /* 0x001fda0008706670 */
[----:B------:R-:W-:Y:S05]  /*0850*/  @P0 EXIT ;  /* 0x000000000000094d */ /* 0x000fea0003800000 */
[----:B------:R-:W0:Y:S01]  /*0860*/  LDC.64 R2, c[0x0][0x390] ;  /* 0x0000e400ff027b82 */ /* 0x000e220000000a00 */
[----:B------:R-:W-:-:S04]  /*0870*/  IMAD R19, R19, UR13, R18 ;  /* 0x0000000d13137c24 */ /* 0x000fc8000f8e0212 */
[----:B0-----:R-:W-:-:S05]  /*0880*/  IMAD.WIDE R2, R19, 0x4, R2 ;  /* 0x0000000413027825 */ /* 0x001fca00078e0202 */
[----:B------:R-:W-:Y:S01]  /*0890*/  STG.E desc[UR10][R2.64], R21 ;  /* 0x0000001502007986 */ /* 0x000fe2000c10190a */
[----:B------:R-:W-:Y:S05]  /*08a0*/  EXIT ;  /* 0x000000000000794d */ /* 0x000fea0003800000 */
.L_x_2:
[----:B------:R-:W-:-:S00]  /*08b0*/  BRA `(.L_x_2) ;  /* 0xfffffffc00fc7947 */ /* 0x000fc0000383ffff */
[----:B------:R-:W-:-:S00]  /*08c0*/  NOP ;  /* 0x0000000000007918 */ /* 0x000fc00000000000 */
        /* <DEDUP_REMOVED lines=11> */
.L_x_10:


//--------------------- .text._Z28matrix_multiplication_kernelPfS_S_iii --------------------------
	.section	.text._Z28matrix_multiplication_kernelPfS_S_iii,"ax",@progbits
	.align	128
        .global         _Z28matrix_multiplication_kernelPfS_S_iii
        .type           _Z28matrix_multiplication_kernelPfS_S_iii,@function
        .size           _Z28matrix_multiplication_kernelPfS_S_iii,(.L_x_11 - _Z28matrix_multiplication_kernelPfS_S_iii)
        .other          _Z28matrix_multiplication_kernelPfS_S_iii,@"STO_CUDA_ENTRY STV_DEFAULT"
_Z28matrix_multiplication_kernelPfS_S_iii:
.text._Z28matrix_multiplication_kernelPfS_S_iii:
[----:B------:R-:W-:Y:S01]  /*0000*/  LDC R1, c[0x0][0x37c] ;  /* 0x0000df00ff017b82 */ /* 0x000fe20000000800 */
[----:B------:R-:W0:Y:S07]  /*0010*/  S2R R0, SR_CTAID.X ;  /* 0x0000000000007919 */ /* 0x000e2e0000002500 */
[----:B------:R-:W1:Y:S01]  /*0020*/  LDC R17, c[0x0][0x3a0] ;  /* 0x0000e800ff117b82 */ /* 0x000e620000000800 */
[----:B------:R-:W0:Y:S01]  /*0030*/  LDCU UR4, c[0x0][0x360] ;  /* 0x00006c00ff0477ac */ /* 0x000e220008000800 */
[----:B------:R-:W0:Y:S01]  /*0040*/  S2R R3, SR_TID.X ;  /* 0x0000000000037919 */ /* 0x000e220000002100 */
[----:B------:R-:W2:Y:S01]  /*0050*/  LDCU UR5, c[0x0][0x364] ;  /* 0x00006c80ff0577ac */ /* 0x000ea20008000800 */
[----:B------:R-:W2:Y:S01]  /*0060*/  S2R R16, SR_CTAID.Y ;  /* 0x0000000000107919 */ /* 0x000ea20000002600 */
[----:B------:R-:W3:Y:S01]  /*0070*/  LDCU UR6, c[0x0][0x398] ;  /* 0x00007300ff0677ac */ /* 0x000ee20008000800 */
[----:B------:R-:W2:Y:S01]  /*0080*/  S2R R5, SR_TID.Y ;  /* 0x0000000000057919 */ /* 0x000ea20000002200 */
[----:B0-----:R-:W-:-:S05]  /*0090*/  IMAD R0, R0, UR4, R3 ;  /* 0x0000000400007c24 */ /* 0x001fca000f8e0203 */
[----:B-1----:R-:W-:Y:S01]  /*00a0*/  ISETP.GE.AND P0, PT, R0, R17, PT ;  /* 0x000000110000720c */ /* 0x002fe20003f06270 */
[----:B--2---:R-:W-:-:S05]  /*00b0*/  IMAD R16, R16, UR5, R5 ;  /* 0x0000000510107c24 */ /* 0x004fca000f8e0205 */
[----:B---3--:R-:W-:-:S13]  /*00c0*/  ISETP.GE.OR P0, PT, R16, UR6, P0 ;  /* 0x0000000610007c0c */ /* 0x008fda0008706670 */
[----:B------:R-:W-:Y:S05]  /*00d0*/  @P0 EXIT ;  /* 0x000000000000094d */ /* 0x000fea0003800000 */
[----:B------:R-:W0:Y:S01]  /*00e0*/  LDC R19, c[0x0][0x39c] ;  /* 0x0000e700ff137b82 */ /* 0x000e220000000800 */
[----:B------:R-:W1:Y:S01]  /*00f0*/  LDCU.64 UR4, c[0x0][0x358] ;  /* 0x00006b00ff0477ac */ /* 0x000e620008000a00 */
[----:B------:R-:W-:Y:S01]  /*0100*/  HFMA2 R24, -RZ, RZ, 0, 0 ;  /* 0x00000000ff187431 */ /* 0x000fe200000001ff */
[----:B0-----:R-:W-:-:S13]  /*0110*/  ISETP.GE.AND P0, PT, R19, 0x1, PT ;  /* 0x000000011300780c */ /* 0x001fda0003f06270 */
[----:B-1----:R-:W-:Y:S05]  /*0120*/  @!P0 BRA `(.L_x_3) ;  /* 0x0000000400e08947 */ /* 0x002fea0003800000 */
[C---:B------:R-:W-:Y:S01]  /*0130*/  ISETP.GE.U32.AND P1, PT, R19.reuse, 0x8, PT ;  /* 0x000000081300780c */ /* 0x040fe20003f26070 */
[----:B------:R-:W-:Y:S01]  /*0140*/  IMAD R20, R16, R19, RZ ;  /* 0x0000001310147224 */ /* 0x000fe200078e02ff */
[----:B------:R-:W-:Y:S02]  /*0150*/  LOP3.LUT R27, R19, 0x7, RZ, 0xc0, !PT ;  /* 0x00000007131b7812 */ /* 0x000fe400078ec0ff */
[----:B------:R-:W-:Y:S02]  /*0160*/  MOV R24, RZ ;  /* 0x000000ff00187202 */ /* 0x000fe40000000f00 */
[----:B------:R-:W-:Y:S02]  /*0170*/  ISETP.NE.AND P0, PT, R27, RZ, PT ;  /* 0x000000ff1b00720c */ /* 0x000fe40003f05270 */
[----:B------:R-:W-:-:S05]  /*0180*/  MOV R21, RZ ;  /* 0x000000ff00157202 */ /* 0x000fca0000000f00 */
[----:B------:R-:W-:Y:S06]  /*0190*/  @!P1 BRA `(.L_x_4) ;  /* 0x0000000000c49947 */ /* 0x000fec0003800000 */
[----:B------:R-:W0:Y:S01]  /*01a0*/  LDC.64 R2, c[0x0][0x380] ;  /* 0x0000e000ff027b82 */ /* 0x000e220000000a00 */
[----:B------:R-:W-:Y:S02]  /*01b0*/  LOP3.LUT R21, R19, 0x7ffffff8, RZ, 0xc0, !PT ;  /* 0x7ffffff813157812 */ /* 0x000fe400078ec0ff */
[----:B------:R-:W-:Y:S02]  /*01c0*/  MOV R24, RZ ;  /* 0x000000ff00187202 */ /* 0x000fe40000000f00 */
[----:B------:R-:W-:Y:S02]  /*01d0*/  MOV R18, R0 ;  /* 0x0000000000127202 */ /* 0x000fe40000000f00 */
[----:B------:R-:W-:Y:S01]  /*01e0*/  IADD3 R22, PT, PT, -R21, RZ, RZ ;  /* 0x000000ff15167210 */ /* 0x000fe20007ffe1ff */
[----:B0-----:R-:W-:-:S03]  /*01f0*/  IMAD.WIDE.U32 R2, R20, 0x4, R2 ;  /* 0x0000000414027825 */ /* 0x001fc600078e0002 */
[----:B------:R-:W-:-:S04]  /*0200*/  IADD3 R4, P1, PT, R2, 0x10, RZ ;  /* 0x0000001002047810 */ /* 0x000fc80007f3e0ff */
[----:B------:R-:W-:-:S09]  /*0210*/  IADD3.X R5, PT, PT, RZ, R3, RZ, P1, !PT ;  /* 0x00000003ff057210 */ /* 0x000fd20000ffe4ff */
.L_x_5:
[----:B------:R-:W0:Y:S01]  /*0220*/  LDC.64 R14, c[0x0][0x388] ;  /* 0x0000e200ff0e7b82 */ /* 0x000e220000000a00 */
[----:B------:R-:W-:Y:S02]  /*0230*/  MOV R2, R4 ;  /* 0x0000000400027202 */ /* 0x000fe40000000f00 */
[----:B------:R-:W-:-:S05]  /*0240*/  MOV R3, R5 ;  /* 0x0000000500037202 */ /* 0x000fca0000000f00 */
[----:B------:R-:W2:Y:S04]  /*0250*/  LDG.E R25, desc[UR4][R2.64+-0x10] ;  /* 0xfffff00402197981 */ /* 0x000ea8000c1e1900 */
[----:B------:R-:W3:Y:S04]  /*0260*/  LDG.E R23, desc[UR4][R2.64+-0xc] ;  /* 0xfffff40402177981 */ /* 0x000ee8000c1e1900 */
[----:B------:R-:W4:Y:S04]  /*0270*/  LDG.E R29, desc[UR4][R2.64+-0x8] ;  /* 0xfffff804021d7981 */ /* 0x000f28000c1e1900 */
[----:B------:R-:W5:Y:S01]  /*0280*/  LDG.E R28, desc[UR4][R2.64+-0x4] ;  /* 0xfffffc04021c7981 */ /* 0x000f62000c1e1900 */
[----:B0-----:R-:W-:-:S05]  /*0290*/  IMAD.WIDE R14, R18, 0x4, R14 ;  /* 0x00000004120e7825 */ /* 0x001fca00078e020e */
[----:B------:R0:W2:Y:S01]  /*02a0*/  LDG.E R26, desc[UR4][R14.64] ;  /* 0x000000040e1a7981 */ /* 0x0000a2000c1e1900 */
[----:B------:R-:W-:-:S04]  /*02b0*/  IMAD.WIDE R12, R17, 0x4, R14 ;  /* 0x00000004110c7825 */ /* 0x000fc800078e020e */
[C---:B------:R-:W-:Y:S02]  /*02c0*/  IMAD.WIDE R4, R17.reuse, 0x4, R12 ;  /* 0x0000000411047825 */ /* 0x040fe400078e020c */
[----:B------:R-:W3:Y:S02]  /*02d0*/  LDG.E R12, desc[UR4][R12.64] ;  /* 0x000000040c0c7981 */ /* 0x000ee4000c1e1900 */
[C---:B------:R-:W-:Y:S02]  /*02e0*/  IMAD.WIDE R8, R17.reuse, 0x4, R4 ;  /* 0x0000000411087825 */ /* 0x040fe400078e0204 */
[----:B------:R-:W4:Y:S02]  /*02f0*/  LDG.E R4, desc[UR4][R4.64] ;  /* 0x0000000404047981 */ /* 0x000f24000c1e1900 */
[C---:B------:R-:W-:Y:S02]  /*0300*/  IMAD.WIDE R6, R17.reuse, 0x4, R8 ;  /* 0x0000000411067825 */ /* 0x040fe400078e0208 */
[----:B------:R-:W5:Y:S02]  /*0310*/  LDG.E R8, desc[UR4][R8.64] ;  /* 0x0000000408087981 */ /* 0x000f64000c1e1900 */
[----:B------:R-:W-:-:S02]  /*0320*/  IMAD.WIDE R10, R17, 0x4, R6 ;  /* 0x00000004110a7825 */ /* 0x000fc400078e0206 */
[----:B------:R-:W5:Y:S04]  /*0330*/  LDG.E R5, desc[UR4][R2.64] ;  /* 0x0000000402057981 */ /* 0x000f68000c1e1900 */
[----:B------:R-:W5:Y:S01]  /*0340*/  LDG.E R6, desc[UR4][R6.64] ;  /* 0x0000000406067981 */ /* 0x000f62000c1e1900 */
[----:B0-----:R-:W-:-:S03]  /*0350*/  IMAD.WIDE R14, R17, 0x4, R10 ;  /* 0x00000004110e7825 */ /* 0x001fc600078e020a */
[----:B------:R-:W5:Y:S04]  /*0360*/  LDG.E R10, desc[UR4][R10.64] ;  /* 0x000000040a0a7981 */ /* 0x000f68000c1e1900 */
[----:B------:R-:W5:Y:S04]  /*0370*/  LDG.E R13, desc[UR4][R14.64] ;  /* 0x000000040e0d7981 */ /* 0x000f68000c1e1900 */
[----:B------:R-:W5:Y:S04]  /*0380*/  LDG.E R7, desc[UR4][R2.64+0x4] ;  /* 0x0000040402077981 */ /* 0x000f68000c1e1900 */
[----:B------:R-:W5:Y:S01]  /*0390*/  LDG.E R9, desc[UR4][R2.64+0xc] ;  /* 0x00000c0402097981 */ /* 0x000f62000c1e1900 */
[----:B--2---:R-:W-:Y:S01]  /*03a0*/  FFMA R26, R25, R26, R24 ;  /* 0x0000001a191a7223 */ /* 0x004fe20000000018 */
[----:B------:R-:W-:-:S02]  /*03b0*/  IMAD.WIDE R24, R17, 0x4, R14 ;  /* 0x0000000411187825 */ /* 0x000fc400078e020e */
[----:B------:R-:W2:Y:S04]  /*03c0*/  LDG.E R14, desc[UR4][R2.64+0x8] ;  /* 0x00000804020e7981 */ /* 0x000ea8000c1e1900 */
[----:B------:R-:W2:Y:S01]  /*03d0*/  LDG.E R24, desc[UR4][R24.64] ;  /* 0x0000000418187981 */ /* 0x000ea2000c1e1900 */
[----:B---3--:R-:W-:Y:S01]  /*03e0*/  FFMA R12, R23, R12, R26 ;  /* 0x0000000c170c7223 */ /* 0x008fe2000000001a */
[----:B------:R-:W-:-:S03]  /*03f0*/  IADD3 R22, PT, PT, R22, 0x8, RZ ;  /* 0x0000000816167810 */ /* 0x000fc60007ffe0ff */
[----:B----4-:R-:W-:Y:S01]  /*0400*/  FFMA R29, R29, R4, R12 ;  /* 0x000000041d1d7223 */ /* 0x010fe2000000000c */
[----:B------:R-:W-:-:S03]  /*0410*/  ISETP.NE.AND P1, PT, R22, RZ, PT ;  /* 0x000000ff1600720c */ /* 0x000fc60003f25270 */
[----:B-----5:R-:W-:Y:S01]  /*0420*/  FFMA R8, R28, R8, R29 ;  /* 0x000000081c087223 */ /* 0x020fe2000000001d */
[----:B------:R-:W-:-:S03]  /*0430*/  IADD3 R4, P2, PT, R2, 0x20, RZ ;  /* 0x0000002002047810 */ /* 0x000fc60007f5e0ff */
[----:B------:R-:W-:Y:S01]  /*0440*/  FFMA R6, R5, R6, R8 ;  /* 0x0000000605067223 */ /* 0x000fe20000000008 */
[----:B------:R-:W-:Y:S02]  /*0450*/  IADD3.X R5, PT, PT, RZ, R3, RZ, P2, !PT ;  /* 0x00000003ff057210 */ /* 0x000fe400017fe4ff */
[----:B------:R-:W-:Y:S01]  /*0460*/  LEA R18, R17, R18, 0x3 ;  /* 0x0000001211127211 */ /* 0x000fe200078e18ff */
[----:B------:R-:W-:-:S04]  /*0470*/  FFMA R7, R7, R10, R6 ;  /* 0x0000000a07077223 */ /* 0x000fc80000000006 */
[----:B--2---:R-:W-:-:S04]  /*0480*/  FFMA R14, R14, R13, R7 ;  /* 0x0000000d0e0e7223 */ /* 0x004fc80000000007 */
[----:B------:R-:W-:Y:S01]  /*0490*/  FFMA R24, R9, R24, R14 ;  /* 0x0000001809187223 */ /* 0x000fe2000000000e */
[----:B------:R-:W-:Y:S06]  /*04a0*/  @P1 BRA `(.L_x_5) ;  /* 0xfffffffc005c1947 */ /* 0x000fec000383ffff */
.L_x_4:
[----:B------:R-:W-:Y:S05]  /*04b0*/  @!P0 BRA `(.L_x_3) ;  /* 0x0000000000fc8947 */ /* 0x000fea0003800000 */
[----:B------:R-:W-:Y:S02]  /*04c0*/  ISETP.GE.U32.AND P1, PT, R27, 0x4, PT ;  /* 0x000000041b00780c */ /* 0x000fe40003f26070 */
[----:B------:R-:W-:-:S04]  /*04d0*/  LOP3.LUT R14, R19, 0x3, RZ, 0xc0, !PT ;  /* 0x00000003130e7812 */ /* 0x000fc800078ec0ff */
[----:B------:R-:W-:-:S07]  /*04e0*/  ISETP.NE.AND P0, PT, R14, RZ, PT ;  /* 0x000000ff0e00720c */ /* 0x000fce0003f05270 */
[----:B------:R-:W-:Y:S06]  /*04f0*/  @!P1 BRA `(.L_x_6) ;  /* 0x00000000006c9947 */ /* 0x000fec0003800000 */
[----:B------:R-:W0:Y:S01]  /*0500*/  LDC.64 R4, c[0x0][0x388] ;  /* 0x0000e200ff047b82 */ /* 0x000e220000000a00 */
[----:B------:R-:W1:Y:S01]  /*0510*/  LDCU.64 UR6, c[0x0][0x380] ;  /* 0x00007000ff0677ac */ /* 0x000e620008000a00 */
[----:B------:R-:W-:Y:S01]  /*0520*/  IMAD R7, R21, R17, R0 ;  /* 0x0000001115077224 */ /* 0x000fe200078e0200 */
[CC--:B------:R-:W-:Y:S02]  /*0530*/  IADD3 R3, PT, PT, R20.reuse, R21.reuse, RZ ;  /* 0x0000001514037210 */ /* 0x0c0fe40007ffe0ff */
[----:B------:R-:W-:-:S03]  /*0540*/  IADD3 R8, P1, PT, R20, R21, RZ ;  /* 0x0000001514087210 */ /* 0x000fc60007f3e0ff */
[----:B------:R-:W2:Y:S01]  /*0550*/  LDC.64 R12, c[0x0][0x380] ;  /* 0x0000e000ff0c7b82 */ /* 0x000ea20000000a00 */
[----:B0-----:R-:W-:-:S04]  /*0560*/  IMAD.WIDE R4, R7, 0x4, R4 ;  /* 0x0000000407047825 */ /* 0x001fc800078e0204 */
[----:B------:R-:W-:Y:S02]  /*0570*/  IMAD.WIDE R6, R17, 0x4, R4 ;  /* 0x0000000411067825 */ /* 0x000fe400078e0204 */
[----:B------:R-:W3:Y:S02]  /*0580*/  LDG.E R4, desc[UR4][R4.64] ;  /* 0x0000000404047981 */ /* 0x000ee4000c1e1900 */
[----:B--2---:R-:W-:Y:S01]  /*0590*/  IMAD.WIDE.U32 R12, R3, 0x4, R12 ;  /* 0x00000004030c7825 */ /* 0x004fe200078e000c */
[----:B------:R-:W-:Y:S02]  /*05a0*/  IADD3.X R3, PT, PT, RZ, RZ, RZ, P1, !PT ;  /* 0x000000ffff037210 */ /* 0x000fe40000ffe4ff */
[----:B-1----:R-:W-:-:S03]  /*05b0*/  LEA R2, P1, R8, UR6, 0x2 ;  /* 0x0000000608027c11 */ /* 0x002fc6000f8210ff */
[----:B------:R-:W3:Y:S01]  /*05c0*/  LDG.E R13, desc[UR4][R12.64] ;  /* 0x000000040c0d7981 */ /* 0x000ee2000c1e1900 */
[----:B------:R-:W-:Y:S01]  /*05d0*/  LEA.HI.X R3, R8, UR7, R3, 0x2, P1 ;  /* 0x0000000708037c11 */ /* 0x000fe200088f1403 */
[C---:B------:R-:W-:Y:S02]  /*05e0*/  IMAD.WIDE R8, R17.reuse, 0x4, R6 ;  /* 0x0000000411087825 */ /* 0x040fe400078e0206 */
[----:B------:R-:W2:Y:S04]  /*05f0*/  LDG.E R6, desc[UR4][R6.64] ;  /* 0x0000000406067981 */ /* 0x000ea8000c1e1900 */
[----:B------:R-:W2:Y:S01]  /*0600*/  LDG.E R15, desc[UR4][R2.64+0x4] ;  /* 0x00000404020f7981 */ /* 0x000ea2000c1e1900 */
[----:B------:R-:W-:-:S03]  /*0610*/  IMAD.WIDE R10, R17, 0x4, R8 ;  /* 0x00000004110a7825 */ /* 0x000fc600078e0208 */
[----:B------:R-:W4:Y:S04]  /*0620*/  LDG.E R22, desc[UR4][R8.64] ;  /* 0x0000000408167981 */ /* 0x000f28000c1e1900 */
[----:B------:R-:W4:Y:S04]  /*0630*/  LDG.E R18, desc[UR4][R2.64+0x8] ;  /* 0x0000080402127981 */ /* 0x000f28000c1e1900 */
[----:B------:R-:W5:Y:S04]  /*0640*/  LDG.E R26, desc[UR4][R2.64+0xc] ;  /* 0x00000c04021a7981 */ /* 0x000f68000c1e1900 */
[----:B------:R-:W5:Y:S01]  /*0650*/  LDG.E R10, desc[UR4][R10.64] ;  /* 0x000000040a0a7981 */ /* 0x000f62000c1e1900 */
[----:B------:R-:W-:Y:S01]  /*0660*/  IADD3 R21, PT, PT, R21, 0x4, RZ ;  /* 0x0000000415157810 */ /* 0x000fe20007ffe0ff */
[----:B---3--:R-:W-:-:S04]  /*0670*/  FFMA R24, R13, R4, R24 ;  /* 0x000000040d187223 */ /* 0x008fc80000000018 */
[----:B--2---:R-:W-:-:S04]  /*0680*/  FFMA R15, R15, R6, R24 ;  /* 0x000000060f0f7223 */ /* 0x004fc80000000018 */
[----:B----4-:R-:W-:-:S04]  /*0690*/  FFMA R15, R18, R22, R15 ;  /* 0x00000016120f7223 */ /* 0x010fc8000000000f */
[----:B-----5:R-:W-:-:S07]  /*06a0*/  FFMA R24, R26, R10, R15 ;  /* 0x0000000a1a187223 */ /* 0x020fce000000000f */
.L_x_6:
[----:B------:R-:W-:Y:S05]  /*06b0*/  @!P0 BRA `(.L_x_3) ;  /* 0x00000000007c8947 */ /* 0x000fea0003800000 */
[----:B------:R-:W-:Y:S01]  /*06c0*/  ISETP.NE.AND P1, PT, R14, 0x1, PT ;  /* 0x000000010e00780c */ /* 0x000fe20003f25270 */
[----:B------:R-:W0:Y:S01]  /*06d0*/  LDC.64 R10, c[0x0][0x380] ;  /* 0x0000e000ff0a7b82 */ /* 0x000e220000000a00 */
[----:B------:R-:W-:-:S04]  /*06e0*/  LOP3.LUT R19, R19, 0x1, RZ, 0xc0, !PT ;  /* 0x0000000113137812 */ /* 0x000fc800078ec0ff */
[----:B------:R-:W-:-:S03]  /*06f0*/  ISETP.NE.U32.AND P0, PT, R19, 0x1, PT ;  /* 0x000000011300780c */ /* 0x000fc60003f05070 */
[----:B------:R-:W1:Y:S04]  /*0700*/  LDC.64 R8, c[0x0][0x388] ;  /* 0x0000e200ff087b82 */ /* 0x000e680000000a00 */
[CC--:B------:R-:W-:Y:S02]  /*0710*/  @P1 IADD3 R13, PT, PT, R20.reuse, R21.reuse, RZ ;  /* 0x00000015140d1210 */ /* 0x0c0fe40007ffe0ff */
[----:B------:R-:W-:Y:S02]  /*0720*/  @P1 IADD3 R12, P2, PT, R20, R21, RZ ;  /* 0x00000015140c1210 */ /* 0x000fe40007f5e0ff */
[----:B------:R-:W2:Y:S02]  /*0730*/  @P1 LDC.64 R2, c[0x0][0x380] ;  /* 0x0000e000ff021b82 */ /* 0x000ea40000000a00 */
[----:B------:R-:W-:-:S06]  /*0740*/  @P1 IADD3.X R14, PT, PT, RZ, RZ, RZ, P2, !PT ;  /* 0x000000ffff0e1210 */ /* 0x000fcc00017fe4ff */
[----:B------:R-:W3:Y:S01]  /*0750*/  LDC.64 R4, c[0x0][0x380] ;  /* 0x0000e000ff047b82 */ /* 0x000ee20000000a00 */
[----:B0-----:R-:W-:-:S04]  /*0760*/  @P1 IMAD.WIDE.U32 R10, R13, 0x4, R10 ;  /* 0x000000040d0a1825 */ /* 0x001fc800078e000a */
[C---:B------:R-:W-:Y:S01]  /*0770*/  @P1 IMAD R13, R21.reuse, R17, R0 ;  /* 0x00000011150d1224 */ /* 0x040fe200078e0200 */
[----:B------:R-:W-:Y:S01]  /*0780*/  @P1 IADD3 R21, PT, PT, R21, 0x2, RZ ;  /* 0x0000000215151810 */ /* 0x000fe20007ffe0ff */
[----:B------:R-:W4:Y:S01]  /*0790*/  @P1 LDG.E R11, desc[UR4][R10.64] ;  /* 0x000000040a0b1981 */ /* 0x000f22000c1e1900 */
[----:B------:R-:W0:Y:S01]  /*07a0*/  LDC.64 R6, c[0x0][0x388] ;  /* 0x0000e200ff067b82 */ /* 0x000e220000000a00 */
[----:B-1----:R-:W-:Y:S01]  /*07b0*/  @P1 IMAD.WIDE R8, R13, 0x4, R8 ;  /* 0x000000040d081825 */ /* 0x002fe200078e0208 */
[----:B------:R-:W-:Y:S02]  /*07c0*/  @!P0 IADD3 R15, PT, PT, R20, R21, RZ ;  /* 0x00000015140f8210 */ /* 0x000fe40007ffe0ff */
[----:B--2---:R-:W-:Y:S01]  /*07d0*/  @P1 LEA R2, P2, R12, R2, 0x2 ;  /* 0x000000020c021211 */ /* 0x004fe200078410ff */
[----:B------:R-:W-:-:S03]  /*07e0*/  @!P0 IMAD R21, R21, R17, R0 ;  /* 0x0000001115158224 */ /* 0x000fc600078e0200 */
[----:B------:R-:W-:Y:S01]  /*07f0*/  @P1 LEA.HI.X R3, R12, R3, R14, 0x2, P2 ;  /* 0x000000030c031211 */ /* 0x000fe200010f140e */
[----:B------:R-:W-:Y:S01]  /*0800*/  @P1 IMAD.WIDE R12, R17, 0x4, R8 ;  /* 0x00000004110c1825 */ /* 0x000fe200078e0208 */
[----:B------:R-:W4:Y:S03]  /*0810*/  @P1 LDG.E R14, desc[UR4][R8.64] ;  /* 0x00000004080e1981 */ /* 0x000f26000c1e1900 */
[----:B---3--:R-:W-:Y:S01]  /*0820*/  @!P0 IMAD.WIDE.U32 R4, R15, 0x4, R4 ;  /* 0x000000040f048825 */ /* 0x008fe200078e0004 */
[----:B------:R-:W2:Y:S04]  /*0830*/  @P1 LDG.E R2, desc[UR4][R2.64+0x4] ;  /* 0x0000040402021981 */ /* 0x000ea8000c1e1900 */
[----:B------:R-:W2:Y:S01]  /*0840*/  @P1 LDG.E R12, desc[UR4][R12.64] ;  /* 0x000000040c0c1981 */ /* 0x000ea2000c1e1900 */
[----:B0-----:R-:W-:-:S03]  /*0850*/  @!P0 IMAD.WIDE R6, R21, 0x4, R6 ;  /* 0x0000000415068825 */ /* 0x001fc600078e0206 */
[----:B------:R-:W3:Y:S04]  /*0860*/  @!P0 LDG.E R5, desc[UR4][R4.64] ;  /* 0x0000000404058981 */ /* 0x000ee8000c1e1900 */
[----:B------:R-:W3:Y:S01]  /*0870*/  @!P0 LDG.E R6, desc[UR4][R6.64] ;  /* 0x0000000406068981 */ /* 0x000ee2000c1e1900 */
[----:B----4-:R-:W-:-:S04]  /*0880*/  @P1 FFMA R11, R11, R14, R24 ;  /* 0x0000000e0b0b1223 */ /* 0x010fc80000000018 */
[----:B--2---:R-:W-:-:S04]  /*0890*/  @P1 FFMA R24, R2, R12, R11 ;  /* 0x0000000c02181223 */ /* 0x004fc8000000000b */
[----:B---3--:R-:W-:-:S07]  /*08a0*/  @!P0 FFMA R24, R5, R6, R24 ;  /* 0x0000000605188223 */ /* 0x008fce0000000018 */
.L_x_3:
[----:B------:R-:W0:Y:S01]  /*08b0*/  LDC.64 R2, c[0x0][0x390] ;  /* 0x0000e400ff027b82 */ /* 0x000e220000000a00 */
[----:B------:R-:W-:-:S04]  /*08c0*/  IMAD R17, R16, R17, R0 ;  /* 0x0000001110117224 */ /* 0x000fc800078e0200 */
[----:B0-----:R-:W-:-:S05]  /*08d0*/  IMAD.WIDE R2, R17, 0x4, R2 ;  /* 0x0000000411027825 */ /* 0x001fca00078e0202 */
[----:B------:R-:W-:Y:S01]  /*08e0*/  STG.E desc[UR4][R2.64], R24 ;  /* 0x0000001802007986 */ /* 0x000fe2000c101904 */
[----:B------:R-:W-:Y:S05]  /*08f0*/  EXIT ;  /* 0x000000000000794d */ /* 0x000fea0003800000 */
.L_x_7:
        /* <DEDUP_REMOVED lines=16> */
.L_x_11:


//--------------------- .text._Z20init_B_matrix_kernelPfii --------------------------
	.section	.text._Z20init_B_matrix_kernelPfii,"ax",@progbits
	.align	128
        .global         _Z20init_B_matrix_kernelPfii
        .type           _Z20init_B_matrix_kernelPfii,@function
        .size           _Z20init_B_matrix_kernelPfii,(.L_x_12 - _Z20init_B_matrix_kernelPfii)
        .other          _Z20init_B_matrix_kernelPfii,@"STO_CUDA_ENTRY STV_DEFAULT"
_Z20init_B_matrix_kernelPfii:
.text._Z20init_B_matrix_kernelPfii:
[----:B------:R-:W-:Y:S01]  /*0000*/  LDC R1, c[0x0][0x37c] ;  /* 0x0000df00ff017b82 */ /* 0x000fe20000000800 */
[----:B------:R-:W0:Y:S01]  /*0010*/  S2R R0, SR_CTAID.X ;  /* 0x0000000000007919 */ /* 0x000e220000002500 */
[----:B------:R-:W0:Y:S01]  /*0020*/  LDCU UR4, c[0x0][0x360] ;  /* 0x00006c00ff0477ac */ /* 0x000e220008000800 */
[----:B------:R-:W0:Y:S01]  /*0030*/  S2R R3, SR_TID.X ;  /* 0x0000000000037919 */ /* 0x000e220000002100 */
[----:B------:R-:W1:Y:S01]  /*0040*/  LDCU UR5, c[0x0][0x364] ;  /* 0x00006c80ff0577ac */ /* 0x000e620008000800 */
[----:B------:R-:W1:Y:S01]  /*0050*/  S2R R5, SR_CTAID.Y ;  /* 0x0000000000057919 */ /* 0x000e620000002600 */
[----:B------:R-:W2:Y:S01]  /*0060*/  LDCU.64 UR6, c[0x0][0x388] ;  /* 0x00007100ff0677ac */ /* 0x000ea20008000a00 */
[----:B------:R-:W1:Y:S01]  /*0070*/  S2R R2, SR_TID.Y ;  /* 0x0000000000027919 */ /* 0x000e620000002200 */
[----:B0-----:R-:W-:-:S05]  /*0080*/  IMAD R0, R0, UR4, R3 ;  /* 0x0000000400007c24 */ /* 0x001fca000f8e0203 */
[----:B--2---:R-:W-:Y:S01]  /*0090*/  ISETP.GE.AND P0, PT, R0, UR7, PT ;  /* 0x0000000700007c0c */ /* 0x004fe2000bf06270 */
[----:B-1----:R-:W-:-:S05]  /*00a0*/  IMAD R5, R5, UR5, R2 ;  /* 0x0000000505057c24 */ /* 0x002fca000f8e0202 */
[----:B------:R-:W-:-:S13]  /*00b0*/  ISETP.GE.OR P0, PT, R5, UR6, P0 ;  /* 0x0000000605007c0c */ /* 0x000fda0008706670 */
[----:B------:R-:W-:Y:S05]  /*00c0*/  @P0 EXIT ;  /* 0x000000000000094d */ /* 0x000fea0003800000 */
[----:B------:R-:W0:Y:S01]  /*00d0*/  LDC.64 R2, c[0x0][0x380] ;  /* 0x0000e000ff027b82 */ /* 0x000e220000000a00 */
[----:B------:R-:W1:Y:S01]  /*00e0*/  LDCU.64 UR4, c[0x0][0x358] ;  /* 0x00006b00ff0477ac */ /* 0x000e620008000a00 */
[----:B------:R-:W-:Y:S02]  /*00f0*/  IMAD R5, R5, UR7, R0 ;  /* 0x0000000705057c24 */ /* 0x000fe4000f8e0200 */
[----:B------:R-:W-:Y:S02]  /*0100*/  HFMA2 R7, -RZ, RZ, 1.875, 0 ;  /* 0x3f800000ff077431 */ /* 0x000fe400000001ff */
[----:B0-----:R-:W-:-:S05]  /*0110*/  IMAD.WIDE R2, R5, 0x4, R2 ;  /* 0x0000000405027825 */ /* 0x001fca00078e0202 */
[----:B-1----:R-:W-:Y:S01]  /*0120*/  STG.E desc[UR4][R2.64], R7 ;  /* 0x0000000702007986 */ /* 0x002fe2000c101904 */
[----:B------:R-:W-:Y:S05]  /*0130*/  EXIT ;  /* 0x000000000000794d */ /* 0x000fea0003800000 */
.L_x_8:
        /* <DEDUP_REMOVED lines=12> */
.L_x_12:


//--------------------- .text._Z20init_A_matrix_kernelPfii --------------------------
	.section	.text._Z20init_A_matrix_kernelPfii,"ax",@progbits
	.align	128
        .global         _Z20init_A_matrix_kernelPfii
        .type           _Z20init_A_matrix_kernelPfii,@function
        .size           _Z20init_A_matrix_kernelPfii,(.L_x_13 - _Z20init_A_matrix_kernelPfii)
        .other          _Z20init_A_matrix_kernelPfii,@"STO_CUDA_ENTRY STV_DEFAULT"
_Z20init_A_matrix_kernelPfii:
.text._Z20init_A_matrix_kernelPfii:
        /* <DEDUP_REMOVED lines=20> */
.L_x_9:
        /* <DEDUP_REMOVED lines=12> */
.L_x_13:


//--------------------- .nv.shared._Z34matrix_multiplication_tiled_kernelPfS_S_iii --------------------------
	.section	.nv.shared._Z34matrix_multiplication_tiled_kernelPfS_S_iii,"aw",@nobits
	.sectionflags	@""
	.align	4
.nv.shared._Z34matrix_multiplication_tiled_kernelPfS_S_iii:
	.zero		9216


//--------------------- .nv.shared.reserved.0     --------------------------
	.section	.nv.shared.reserved.0,"aw",@nobits
	.weak		__nv_reservedSMEM_offset_0_alias
	.size		__nv_reservedSMEM_offset_0_alias, 0, 64
	.other		__nv_reservedSMEM_offset_0_alias,@"STO_CUDA_RESERVED_SHARED STV_DEFAULT"
__nv_reservedSMEM_offset_0_alias:
	.zero		0
	.zero		64


//--------------------- .nv.constant0._Z34matrix_multiplication_tiled_kernelPfS_S_iii --------------------------
	.section	.nv.constant0._Z34matrix_multiplication_tiled_kernelPfS_S_iii,"a",@progbits
	.sectionflags	@""
	.align	4
.nv.constant0._Z34matrix_multiplication_tiled_kernelPfS_S_iii:
	.zero		932


//--------------------- .nv.constant0._Z28matrix_multiplication_kernelPfS_S_iii --------------------------
	.section	.nv.constant0._Z28matrix_multiplication_kernelPfS_S_iii,"a",@progbits
	.sectionflags	@""
	.align	4
.nv.constant0._Z28matrix_multiplication_kernelPfS_S_iii:
	.zero		932


//--------------------- .nv.constant0._Z20init_B_matrix_kernelPfii --------------------------
	.section	.nv.constant0._Z20init_B_matrix_kernelPfii,"a",@progbits
	.sectionflags	@""
	.align	4
.nv.constant0._Z20init_B_matrix_kernelPfii:
	.zero		912


//--------------------- .nv.constant0._Z20init_A_matrix_kernelPfii --------------------------
	.section	.nv.constant0._Z20init_A_matrix_kernelPfii,"a",@progbits
	.sectionflags	@""
	.align	4
.nv.constant0._Z20init_A_matrix_kernelPfii:
	.zero		912


//--------------------- SYMBOLS --------------------------

	.type		.nv.reservedSmem.offset0,@object
	.size		.nv.reservedSmem.offset0,0x4
	.type		.nv.reservedSmem.cap,@object
	.size		.nv.reservedSmem.cap,0x4
